//
// Generated by NVIDIA NVVM Compiler
//
// Compiler Build ID: CL-36424714
// Cuda compilation tools, release 13.0, V13.0.88
// Based on NVVM 20.0.0
//

.version 9.0
.target sm_100
.address_size 64

	// .globl	_Z3iiiv
.extern .func  (.param .b64 func_retval0) malloc
(
	.param .b64 malloc_param_0
)
;
.extern .func  (.param .b32 func_retval0) vprintf
(
	.param .b64 vprintf_param_0,
	.param .b64 vprintf_param_1
)
;
.global .align 4 .u32 k1_gpu = 364;
.global .align 4 .u32 k2_gpu = 121;
.global .align 4 .u32 m_gpu = 2;
.global .align 4 .u32 GS = 3;
.global .align 4 .u32 no_of_queries_in_warp = 6;
.global .align 4 .u32 fanout_gpu = 8;
.global .align 4 .u32 nk_gpu = 3;
.global .align 8 .u64 nodes_gpu;
.global .align 8 .u64 prefix_sum_gpu;
.global .align 1 .b8 $str[19] = {73, 110, 32, 99, 112, 121, 95, 107, 101, 121, 44, 32, 105, 58, 32, 37, 100, 10};
.global .align 1 .b8 $str$1[24] = {73, 110, 32, 112, 114, 105, 110, 116, 40, 41, 44, 32, 107, 49, 95, 103, 112, 117, 58, 32, 37, 100, 10};
.global .align 1 .b8 $str$2[22] = {110, 111, 100, 101, 115, 95, 103, 112, 117, 91, 37, 100, 93, 45, 62, 107, 101, 121, 58, 32, 10};
.global .align 1 .b8 $str$3[4] = {37, 100, 32};
.global .align 1 .b8 $str$4[2] = {10};
.global .align 1 .b8 $str$5[23] = {110, 111, 100, 101, 115, 95, 103, 112, 117, 91, 37, 100, 93, 45, 62, 100, 97, 116, 97, 58, 32, 10};
.global .align 1 .b8 $str$6[9] = {42, 108, 108, 58, 32, 37, 100, 10};
.global .align 1 .b8 $str$7[12] = {110, 107, 95, 103, 112, 117, 58, 32, 37, 100, 10};
.global .align 1 .b8 $str$8[6] = {99, 58, 45, 32, 10};
.global .align 1 .b8 $str$9[16] = {105, 100, 58, 32, 37, 100, 59, 32, 105, 105, 58, 32, 37, 100, 10};
.global .align 1 .b8 $str$10[18] = {112, 114, 101, 102, 105, 120, 95, 115, 117, 109, 95, 103, 112, 117, 58, 32, 10};
.global .align 1 .b8 $str$11[10] = {73, 110, 32, 105, 58, 32, 37, 100, 10};
.global .align 1 .b8 $str$12[21] = {107, 101, 121, 95, 97, 114, 114, 32, 102, 111, 114, 32, 105, 100, 61, 37, 100, 58, 32, 10};
.global .align 1 .b8 $str$13[17] = {107, 101, 121, 95, 97, 114, 114, 91, 37, 100, 93, 45, 32, 37, 100, 32};
.global .align 1 .b8 $str$14[29] = {49, 115, 116, 45, 32, 105, 100, 58, 32, 37, 100, 44, 32, 107, 101, 121, 58, 32, 37, 100, 44, 32, 105, 105, 58, 37, 100, 10};
.global .align 1 .b8 $str$15[29] = {50, 110, 100, 45, 32, 105, 100, 58, 32, 37, 100, 44, 32, 107, 101, 121, 58, 32, 37, 100, 44, 32, 105, 105, 58, 37, 100, 10};
.global .align 1 .b8 $str$16[29] = {51, 114, 100, 45, 32, 105, 100, 58, 32, 37, 100, 44, 32, 107, 101, 121, 58, 32, 37, 100, 44, 32, 105, 105, 58, 37, 100, 10};
.global .align 1 .b8 $str$17[21] = {105, 100, 58, 32, 37, 100, 44, 32, 107, 58, 37, 100, 44, 32, 105, 105, 58, 37, 100, 10};
.global .align 1 .b8 $str$18[26] = {37, 100, 32, 97, 110, 100, 32, 37, 100, 32, 97, 114, 101, 32, 69, 81, 85, 65, 76, 33, 33, 33, 33, 33, 10};
.global .align 1 .b8 $str$19[21] = {73, 110, 32, 105, 100, 58, 37, 100, 32, 59, 107, 101, 95, 105, 100, 58, 32, 37, 100, 10};
.global .align 1 .b8 $str$20[18] = {105, 100, 58, 37, 100, 32, 59, 107, 101, 95, 105, 100, 58, 32, 37, 100, 10};
.global .align 1 .b8 $str$21[25] = {113, 117, 101, 114, 121, 95, 105, 110, 100, 101, 120, 95, 97, 114, 114, 91, 37, 100, 93, 61, 32, 37, 100, 10};
.global .align 1 .b8 $str$22[39] = {105, 58, 32, 37, 100, 59, 32, 105, 110, 100, 58, 32, 37, 100, 59, 32, 112, 114, 101, 102, 105, 120, 95, 115, 117, 109, 95, 103, 112, 117, 91, 105, 93, 58, 32, 37, 100, 10};
.global .align 1 .b8 $str$23[20] = {78, 101, 120, 116, 32, 103, 111, 105, 110, 103, 32, 116, 111, 32, 105, 61, 37, 100, 10};
.global .align 1 .b8 $str$24[4] = {37, 100, 10};
.global .align 1 .b8 $str$25[14] = {109, 97, 120, 95, 99, 111, 109, 112, 58, 32, 37, 100, 10};

.visible .entry _Z3iiiv()
{
	.reg .pred 	%p<6>;
	.reg .b32 	%r<16>;
	.reg .b64 	%rd<24>;

	ld.global.u32 	%r11, [k1_gpu];
	mul.wide.s32 	%rd6, %r11, 8;
	{ // callseq 0, 0
	.param .b64 param0;
	st.param.b64 	[param0], %rd6;
	.param .b64 retval0;
	call.uni (retval0), 
	malloc, 
	(
	param0
	);
	ld.param.b64 	%rd7, [retval0];
	} // callseq 0
	st.global.u64 	[nodes_gpu], %rd7;
	ld.global.u32 	%r1, [k1_gpu];
	setp.lt.s32 	%p1, %r1, 1;
	@%p1 bra 	$L__BB0_7;
	and.b32  	%r2, %r1, 3;
	setp.lt.u32 	%p2, %r1, 4;
	mov.b32 	%r14, 0;
	@%p2 bra 	$L__BB0_4;
	and.b32  	%r14, %r1, 2147483644;
	neg.s32 	%r13, %r14;
	mov.b64 	%rd22, 0;
$L__BB0_3:
	ld.global.u64 	%rd10, [nodes_gpu];
	add.s64 	%rd11, %rd10, %rd22;
	mov.b64 	%rd12, 0;
	st.u64 	[%rd11], %rd12;
	ld.global.u64 	%rd13, [nodes_gpu];
	add.s64 	%rd14, %rd13, %rd22;
	st.u64 	[%rd14+8], %rd12;
	ld.global.u64 	%rd15, [nodes_gpu];
	add.s64 	%rd16, %rd15, %rd22;
	st.u64 	[%rd16+16], %rd12;
	ld.global.u64 	%rd17, [nodes_gpu];
	add.s64 	%rd18, %rd17, %rd22;
	st.u64 	[%rd18+24], %rd12;
	add.s32 	%r13, %r13, 4;
	add.s64 	%rd22, %rd22, 32;
	setp.ne.s32 	%p3, %r13, 0;
	@%p3 bra 	$L__BB0_3;
$L__BB0_4:
	setp.eq.s32 	%p4, %r2, 0;
	@%p4 bra 	$L__BB0_7;
	mul.wide.u32 	%rd23, %r14, 8;
	neg.s32 	%r15, %r2;
$L__BB0_6:
	.pragma "nounroll";
	ld.global.u64 	%rd19, [nodes_gpu];
	add.s64 	%rd20, %rd19, %rd23;
	mov.b64 	%rd21, 0;
	st.u64 	[%rd20], %rd21;
	add.s64 	%rd23, %rd23, 8;
	add.s32 	%r15, %r15, 1;
	setp.ne.s32 	%p5, %r15, 0;
	@%p5 bra 	$L__BB0_6;
$L__BB0_7:
	ret;

}
	// .globl	_Z7cpy_keyPiS_
.visible .entry _Z7cpy_keyPiS_(
	.param .u64 .ptr .align 1 _Z7cpy_keyPiS__param_0,
	.param .u64 .ptr .align 1 _Z7cpy_keyPiS__param_1
)
{
	.local .align 8 .b8 	__local_depot1[8];
	.reg .b64 	%SP;
	.reg .b64 	%SPL;
	.reg .pred 	%p<11>;
	.reg .b32 	%r<49>;
	.reg .b64 	%rd<46>;

	mov.u64 	%SPL, __local_depot1;
	cvta.local.u64 	%SP, %SPL;
	ld.param.u64 	%rd3, [_Z7cpy_keyPiS__param_0];
	ld.param.u64 	%rd4, [_Z7cpy_keyPiS__param_1];
	cvta.to.global.u64 	%rd5, %rd4;
	add.u64 	%rd6, %SP, 0;
	add.u64 	%rd7, %SPL, 0;
	ld.global.u32 	%r1, [%rd5];
	st.local.u32 	[%rd7], %r1;
	mov.u64 	%rd8, $str;
	cvta.global.u64 	%rd9, %rd8;
	{ // callseq 1, 0
	.param .b64 param0;
	st.param.b64 	[param0], %rd9;
	.param .b64 param1;
	st.param.b64 	[param1], %rd6;
	.param .b32 retval0;
	call.uni (retval0), 
	vprintf, 
	(
	param0, 
	param1
	);
	ld.param.b32 	%r24, [retval0];
	} // callseq 1
	{ // callseq 2, 0
	.param .b64 param0;
	st.param.b64 	[param0], 16;
	.param .b64 retval0;
	call.uni (retval0), 
	malloc, 
	(
	param0
	);
	ld.param.b64 	%rd10, [retval0];
	} // callseq 2
	ld.global.u64 	%rd12, [nodes_gpu];
	mul.wide.s32 	%rd13, %r1, 8;
	add.s64 	%rd14, %rd12, %rd13;
	st.u64 	[%rd14], %rd10;
	ld.global.u64 	%rd15, [nodes_gpu];
	add.s64 	%rd16, %rd15, %rd13;
	ld.u64 	%rd1, [%rd16];
	ld.global.u32 	%r26, [nk_gpu];
	mul.wide.s32 	%rd17, %r26, 4;
	{ // callseq 3, 0
	.param .b64 param0;
	st.param.b64 	[param0], %rd17;
	.param .b64 retval0;
	call.uni (retval0), 
	malloc, 
	(
	param0
	);
	ld.param.b64 	%rd18, [retval0];
	} // callseq 3
	st.u64 	[%rd1], %rd18;
	ld.global.u32 	%r27, [nk_gpu];
	mul.wide.s32 	%rd20, %r27, 8;
	{ // callseq 4, 0
	.param .b64 param0;
	st.param.b64 	[param0], %rd20;
	.param .b64 retval0;
	call.uni (retval0), 
	malloc, 
	(
	param0
	);
	ld.param.b64 	%rd21, [retval0];
	} // callseq 4
	st.u64 	[%rd1+8], %rd21;
	ld.global.u32 	%r46, [nk_gpu];
	setp.lt.s32 	%p1, %r46, 1;
	@%p1 bra 	$L__BB1_3;
	mov.b32 	%r39, 0;
$L__BB1_2:
	ld.global.u32 	%r29, [m_gpu];
	mul.wide.s32 	%rd23, %r29, 4;
	{ // callseq 5, 0
	.param .b64 param0;
	st.param.b64 	[param0], %rd23;
	.param .b64 retval0;
	call.uni (retval0), 
	malloc, 
	(
	param0
	);
	ld.param.b64 	%rd24, [retval0];
	} // callseq 5
	ld.u64 	%rd26, [%rd1+8];
	mul.wide.u32 	%rd27, %r39, 8;
	add.s64 	%rd28, %rd26, %rd27;
	st.u64 	[%rd28], %rd24;
	add.s32 	%r39, %r39, 1;
	ld.global.u32 	%r46, [nk_gpu];
	setp.lt.s32 	%p2, %r39, %r46;
	@%p2 bra 	$L__BB1_2;
$L__BB1_3:
	setp.lt.s32 	%p3, %r46, 1;
	@%p3 bra 	$L__BB1_6;
	mov.b32 	%r41, 0;
$L__BB1_5:
	ld.u64 	%rd29, [%rd1];
	mul.wide.u32 	%rd30, %r41, 4;
	add.s64 	%rd31, %rd29, %rd30;
	mov.b32 	%r31, 1000000000;
	st.u32 	[%rd31], %r31;
	add.s32 	%r41, %r41, 1;
	ld.global.u32 	%r46, [nk_gpu];
	setp.lt.s32 	%p4, %r41, %r46;
	@%p4 bra 	$L__BB1_5;
$L__BB1_6:
	setp.lt.s32 	%p5, %r46, 1;
	@%p5 bra 	$L__BB1_16;
	mov.b32 	%r44, 0;
	ld.global.u32 	%r47, [m_gpu];
$L__BB1_8:
	setp.lt.s32 	%p6, %r47, 1;
	@%p6 bra 	$L__BB1_12;
	mov.b32 	%r45, 0;
	mul.wide.u32 	%rd33, %r44, 8;
$L__BB1_10:
	ld.u64 	%rd32, [%rd1+8];
	add.s64 	%rd34, %rd32, %rd33;
	ld.u64 	%rd35, [%rd34];
	mul.wide.u32 	%rd36, %r45, 4;
	add.s64 	%rd37, %rd35, %rd36;
	mov.b32 	%r34, 1000000000;
	st.u32 	[%rd37], %r34;
	add.s32 	%r45, %r45, 1;
	ld.global.u32 	%r47, [m_gpu];
	setp.lt.s32 	%p7, %r45, %r47;
	@%p7 bra 	$L__BB1_10;
	ld.global.u32 	%r46, [nk_gpu];
$L__BB1_12:
	add.s32 	%r44, %r44, 1;
	setp.lt.s32 	%p8, %r44, %r46;
	@%p8 bra 	$L__BB1_8;
	setp.lt.s32 	%p9, %r46, 1;
	@%p9 bra 	$L__BB1_16;
	cvta.to.global.u64 	%rd2, %rd3;
	mov.b32 	%r48, 0;
$L__BB1_15:
	mul.wide.u32 	%rd38, %r48, 4;
	add.s64 	%rd39, %rd2, %rd38;
	ld.global.u32 	%r36, [%rd39];
	ld.global.u64 	%rd40, [nodes_gpu];
	add.s64 	%rd42, %rd40, %rd13;
	ld.u64 	%rd43, [%rd42];
	ld.u64 	%rd44, [%rd43];
	add.s64 	%rd45, %rd44, %rd38;
	st.u32 	[%rd45], %r36;
	add.s32 	%r48, %r48, 1;
	ld.global.u32 	%r37, [nk_gpu];
	setp.lt.s32 	%p10, %r48, %r37;
	@%p10 bra 	$L__BB1_15;
$L__BB1_16:
	ret;

}
	// .globl	_Z8cpy_dataPiS_S_
.visible .entry _Z8cpy_dataPiS_S_(
	.param .u64 .ptr .align 1 _Z8cpy_dataPiS_S__param_0,
	.param .u64 .ptr .align 1 _Z8cpy_dataPiS_S__param_1,
	.param .u64 .ptr .align 1 _Z8cpy_dataPiS_S__param_2
)
{
	.reg .pred 	%p<3>;
	.reg .b32 	%r<10>;
	.reg .b64 	%rd<25>;

	ld.param.u64 	%rd2, [_Z8cpy_dataPiS_S__param_0];
	ld.param.u64 	%rd3, [_Z8cpy_dataPiS_S__param_1];
	ld.param.u64 	%rd4, [_Z8cpy_dataPiS_S__param_2];
	cvta.to.global.u64 	%rd5, %rd4;
	cvta.to.global.u64 	%rd6, %rd3;
	ld.global.u32 	%r1, [%rd6];
	ld.global.u32 	%r2, [%rd5];
	ld.global.u64 	%rd7, [nodes_gpu];
	mul.wide.s32 	%rd8, %r1, 8;
	add.s64 	%rd9, %rd7, %rd8;
	ld.u64 	%rd10, [%rd9];
	ld.u64 	%rd11, [%rd10+8];
	mul.wide.s32 	%rd12, %r2, 8;
	add.s64 	%rd13, %rd11, %rd12;
	st.u64 	[%rd13], %rd2;
	ld.global.u32 	%r5, [m_gpu];
	setp.lt.s32 	%p1, %r5, 1;
	@%p1 bra 	$L__BB2_3;
	cvta.to.global.u64 	%rd1, %rd2;
	mov.b32 	%r9, 0;
$L__BB2_2:
	mul.wide.u32 	%rd14, %r9, 4;
	add.s64 	%rd15, %rd1, %rd14;
	ld.global.u32 	%r7, [%rd15];
	ld.global.u64 	%rd16, [nodes_gpu];
	add.s64 	%rd18, %rd16, %rd8;
	ld.u64 	%rd19, [%rd18];
	ld.u64 	%rd20, [%rd19+8];
	add.s64 	%rd22, %rd20, %rd12;
	ld.u64 	%rd23, [%rd22];
	add.s64 	%rd24, %rd23, %rd14;
	st.u32 	[%rd24], %r7;
	add.s32 	%r9, %r9, 1;
	ld.global.u32 	%r8, [m_gpu];
	setp.lt.s32 	%p2, %r9, %r8;
	@%p2 bra 	$L__BB2_2;
$L__BB2_3:
	ret;

}
	// .globl	_Z5printv
.visible .entry _Z5printv()
{
	.local .align 8 .b8 	__local_depot3[8];
	.reg .b64 	%SP;
	.reg .b64 	%SPL;
	.reg .pred 	%p<10>;
	.reg .b32 	%r<44>;
	.reg .b64 	%rd<47>;

	mov.u64 	%SPL, __local_depot3;
	cvta.local.u64 	%SP, %SPL;
	add.u64 	%rd4, %SP, 0;
	add.u64 	%rd1, %SPL, 0;
	ld.global.u32 	%r9, [k1_gpu];
	st.local.u32 	[%rd1], %r9;
	mov.u64 	%rd5, $str$1;
	cvta.global.u64 	%rd6, %rd5;
	{ // callseq 6, 0
	.param .b64 param0;
	st.param.b64 	[param0], %rd6;
	.param .b64 param1;
	st.param.b64 	[param1], %rd4;
	.param .b32 retval0;
	call.uni (retval0), 
	vprintf, 
	(
	param0, 
	param1
	);
	ld.param.b32 	%r10, [retval0];
	} // callseq 6
	ld.global.u32 	%r12, [k1_gpu];
	setp.lt.s32 	%p1, %r12, 1;
	@%p1 bra 	$L__BB3_13;
	mov.b32 	%r40, 0;
	mov.u64 	%rd11, $str$2;
	mov.u64 	%rd21, $str$3;
$L__BB3_2:
	ld.global.u64 	%rd7, [nodes_gpu];
	mul.wide.u32 	%rd8, %r40, 8;
	add.s64 	%rd9, %rd7, %rd8;
	ld.u64 	%rd10, [%rd9];
	setp.eq.s64 	%p2, %rd10, 0;
	@%p2 bra 	$L__BB3_13;
	st.local.u32 	[%rd1], %r40;
	cvta.global.u64 	%rd12, %rd11;
	{ // callseq 7, 0
	.param .b64 param0;
	st.param.b64 	[param0], %rd12;
	.param .b64 param1;
	st.param.b64 	[param1], %rd4;
	.param .b32 retval0;
	call.uni (retval0), 
	vprintf, 
	(
	param0, 
	param1
	);
	ld.param.b32 	%r14, [retval0];
	} // callseq 7
	ld.global.u32 	%r16, [nk_gpu];
	setp.lt.s32 	%p3, %r16, 1;
	@%p3 bra 	$L__BB3_6;
	mov.b32 	%r41, 0;
$L__BB3_5:
	ld.global.u64 	%rd14, [nodes_gpu];
	add.s64 	%rd16, %rd14, %rd8;
	ld.u64 	%rd17, [%rd16];
	ld.u64 	%rd18, [%rd17];
	mul.wide.u32 	%rd19, %r41, 4;
	add.s64 	%rd20, %rd18, %rd19;
	ld.u32 	%r18, [%rd20];
	st.local.u32 	[%rd1], %r18;
	cvta.global.u64 	%rd22, %rd21;
	{ // callseq 8, 0
	.param .b64 param0;
	st.param.b64 	[param0], %rd22;
	.param .b64 param1;
	st.param.b64 	[param1], %rd4;
	.param .b32 retval0;
	call.uni (retval0), 
	vprintf, 
	(
	param0, 
	param1
	);
	ld.param.b32 	%r19, [retval0];
	} // callseq 8
	add.s32 	%r41, %r41, 1;
	ld.global.u32 	%r21, [nk_gpu];
	setp.lt.s32 	%p4, %r41, %r21;
	@%p4 bra 	$L__BB3_5;
$L__BB3_6:
	mov.u64 	%rd24, $str$4;
	cvta.global.u64 	%rd25, %rd24;
	{ // callseq 9, 0
	.param .b64 param0;
	st.param.b64 	[param0], %rd25;
	.param .b64 param1;
	st.param.b64 	[param1], 0;
	.param .b32 retval0;
	call.uni (retval0), 
	vprintf, 
	(
	param0, 
	param1
	);
	ld.param.b32 	%r22, [retval0];
	} // callseq 9
	st.local.u32 	[%rd1], %r40;
	mov.u64 	%rd26, $str$5;
	cvta.global.u64 	%rd27, %rd26;
	{ // callseq 10, 0
	.param .b64 param0;
	st.param.b64 	[param0], %rd27;
	.param .b64 param1;
	st.param.b64 	[param1], %rd4;
	.param .b32 retval0;
	call.uni (retval0), 
	vprintf, 
	(
	param0, 
	param1
	);
	ld.param.b32 	%r24, [retval0];
	} // callseq 10
	ld.global.u32 	%r26, [nk_gpu];
	setp.lt.s32 	%p5, %r26, 1;
	@%p5 bra 	$L__BB3_12;
	mov.b32 	%r42, 0;
$L__BB3_8:
	ld.global.u32 	%r28, [m_gpu];
	setp.lt.s32 	%p6, %r28, 1;
	@%p6 bra 	$L__BB3_11;
	mov.b32 	%r43, 0;
	mov.b64 	%rd46, 0;
$L__BB3_10:
	ld.global.u64 	%rd30, [nodes_gpu];
	add.s64 	%rd32, %rd30, %rd8;
	ld.u64 	%rd33, [%rd32];
	ld.u64 	%rd34, [%rd33+8];
	mul.wide.u32 	%rd35, %r42, 8;
	add.s64 	%rd36, %rd34, %rd35;
	ld.u64 	%rd37, [%rd36];
	add.s64 	%rd38, %rd37, %rd46;
	ld.u32 	%r30, [%rd38];
	st.local.u32 	[%rd1], %r30;
	cvta.global.u64 	%rd40, %rd21;
	{ // callseq 11, 0
	.param .b64 param0;
	st.param.b64 	[param0], %rd40;
	.param .b64 param1;
	st.param.b64 	[param1], %rd4;
	.param .b32 retval0;
	call.uni (retval0), 
	vprintf, 
	(
	param0, 
	param1
	);
	ld.param.b32 	%r31, [retval0];
	} // callseq 11
	add.s32 	%r43, %r43, 1;
	ld.global.u32 	%r33, [m_gpu];
	add.s64 	%rd46, %rd46, 4;
	setp.lt.s32 	%p7, %r43, %r33;
	@%p7 bra 	$L__BB3_10;
$L__BB3_11:
	cvta.global.u64 	%rd43, %rd24;
	{ // callseq 12, 0
	.param .b64 param0;
	st.param.b64 	[param0], %rd43;
	.param .b64 param1;
	st.param.b64 	[param1], 0;
	.param .b32 retval0;
	call.uni (retval0), 
	vprintf, 
	(
	param0, 
	param1
	);
	ld.param.b32 	%r34, [retval0];
	} // callseq 12
	add.s32 	%r42, %r42, 1;
	ld.global.u32 	%r36, [nk_gpu];
	setp.lt.s32 	%p8, %r42, %r36;
	@%p8 bra 	$L__BB3_8;
$L__BB3_12:
	cvta.global.u64 	%rd45, %rd24;
	{ // callseq 13, 0
	.param .b64 param0;
	st.param.b64 	[param0], %rd45;
	.param .b64 param1;
	st.param.b64 	[param1], 0;
	.param .b32 retval0;
	call.uni (retval0), 
	vprintf, 
	(
	param0, 
	param1
	);
	ld.param.b32 	%r37, [retval0];
	} // callseq 13
	add.s32 	%r40, %r40, 1;
	ld.global.u32 	%r39, [k1_gpu];
	setp.lt.s32 	%p9, %r40, %r39;
	@%p9 bra 	$L__BB3_2;
$L__BB3_13:
	ret;

}
	// .globl	_Z4srchPiS_S_S_S_S_
.visible .entry _Z4srchPiS_S_S_S_S_(
	.param .u64 .ptr .align 1 _Z4srchPiS_S_S_S_S__param_0,
	.param .u64 .ptr .align 1 _Z4srchPiS_S_S_S_S__param_1,
	.param .u64 .ptr .align 1 _Z4srchPiS_S_S_S_S__param_2,
	.param .u64 .ptr .align 1 _Z4srchPiS_S_S_S_S__param_3,
	.param .u64 .ptr .align 1 _Z4srchPiS_S_S_S_S__param_4,
	.param .u64 .ptr .align 1 _Z4srchPiS_S_S_S_S__param_5
)
{
	.local .align 8 .b8 	__local_depot4[16];
	.reg .b64 	%SP;
	.reg .b64 	%SPL;
	.reg .pred 	%p<42>;
	.reg .b32 	%r<188>;
	.reg .b64 	%rd<151>;

	mov.u64 	%SPL, __local_depot4;
	cvta.local.u64 	%SP, %SPL;
	ld.param.u64 	%rd20, [_Z4srchPiS_S_S_S_S__param_0];
	ld.param.u64 	%rd21, [_Z4srchPiS_S_S_S_S__param_1];
	ld.param.u64 	%rd22, [_Z4srchPiS_S_S_S_S__param_2];
	ld.param.u64 	%rd19, [_Z4srchPiS_S_S_S_S__param_3];
	ld.param.u64 	%rd23, [_Z4srchPiS_S_S_S_S__param_4];
	ld.param.u64 	%rd24, [_Z4srchPiS_S_S_S_S__param_5];
	cvta.to.global.u64 	%rd1, %rd22;
	cvta.to.global.u64 	%rd2, %rd20;
	cvta.to.global.u64 	%rd3, %rd23;
	cvta.to.global.u64 	%rd4, %rd21;
	cvta.to.global.u64 	%rd25, %rd24;
	add.u64 	%rd26, %SP, 0;
	add.u64 	%rd5, %SPL, 0;
	mov.u32 	%r48, %ctaid.x;
	mov.u32 	%r49, %ntid.x;
	mov.u32 	%r50, %tid.x;
	mad.lo.s32 	%r1, %r48, %r49, %r50;
	ld.global.u32 	%r2, [%rd25];
	ld.global.u32 	%r51, [%rd4];
	st.local.u32 	[%rd5], %r51;
	mov.u64 	%rd27, $str$6;
	cvta.global.u64 	%rd28, %rd27;
	{ // callseq 14, 0
	.param .b64 param0;
	st.param.b64 	[param0], %rd28;
	.param .b64 param1;
	st.param.b64 	[param1], %rd26;
	.param .b32 retval0;
	call.uni (retval0), 
	vprintf, 
	(
	param0, 
	param1
	);
	ld.param.b32 	%r52, [retval0];
	} // callseq 14
	ld.global.u32 	%r54, [nk_gpu];
	st.local.u32 	[%rd5], %r54;
	mov.u64 	%rd29, $str$7;
	cvta.global.u64 	%rd30, %rd29;
	{ // callseq 15, 0
	.param .b64 param0;
	st.param.b64 	[param0], %rd30;
	.param .b64 param1;
	st.param.b64 	[param1], %rd26;
	.param .b32 retval0;
	call.uni (retval0), 
	vprintf, 
	(
	param0, 
	param1
	);
	ld.param.b32 	%r55, [retval0];
	} // callseq 15
	ld.global.u32 	%r57, [no_of_queries_in_warp];
	shr.s32 	%r58, %r1, 31;
	shr.u32 	%r59, %r58, 27;
	add.s32 	%r60, %r1, %r59;
	shr.s32 	%r61, %r60, 5;
	and.b32  	%r62, %r60, -32;
	sub.s32 	%r3, %r1, %r62;
	ld.global.u32 	%r63, [GS];
	div.s32 	%r64, %r3, %r63;
	mad.lo.s32 	%r4, %r57, %r61, %r64;
	setp.ne.s32 	%p1, %r1, 0;
	@%p1 bra 	$L__BB4_5;
	mov.u64 	%rd31, $str$8;
	cvta.global.u64 	%rd32, %rd31;
	{ // callseq 16, 0
	.param .b64 param0;
	st.param.b64 	[param0], %rd32;
	.param .b64 param1;
	st.param.b64 	[param1], 0;
	.param .b32 retval0;
	call.uni (retval0), 
	vprintf, 
	(
	param0, 
	param1
	);
	ld.param.b32 	%r65, [retval0];
	} // callseq 16
	ld.global.u32 	%r67, [%rd3];
	setp.lt.s32 	%p2, %r67, 1;
	@%p2 bra 	$L__BB4_4;
	mov.b32 	%r174, 0;
	mov.u64 	%rd35, $str$3;
$L__BB4_3:
	mul.wide.u32 	%rd33, %r174, 4;
	add.s64 	%rd34, %rd2, %rd33;
	ld.global.u32 	%r69, [%rd34];
	st.local.u32 	[%rd5], %r69;
	cvta.global.u64 	%rd36, %rd35;
	{ // callseq 17, 0
	.param .b64 param0;
	st.param.b64 	[param0], %rd36;
	.param .b64 param1;
	st.param.b64 	[param1], %rd26;
	.param .b32 retval0;
	call.uni (retval0), 
	vprintf, 
	(
	param0, 
	param1
	);
	ld.param.b32 	%r70, [retval0];
	} // callseq 17
	add.s32 	%r174, %r174, 1;
	ld.global.u32 	%r72, [%rd3];
	setp.lt.s32 	%p3, %r174, %r72;
	@%p3 bra 	$L__BB4_3;
$L__BB4_4:
	mov.u64 	%rd38, $str$4;
	cvta.global.u64 	%rd39, %rd38;
	{ // callseq 18, 0
	.param .b64 param0;
	st.param.b64 	[param0], %rd39;
	.param .b64 param1;
	st.param.b64 	[param1], 0;
	.param .b32 retval0;
	call.uni (retval0), 
	vprintf, 
	(
	param0, 
	param1
	);
	ld.param.b32 	%r73, [retval0];
	} // callseq 18
$L__BB4_5:
	ld.global.u32 	%r75, [%rd4];
	setp.ge.s32 	%p4, %r1, %r75;
	@%p4 bra 	$L__BB4_57;
	ld.global.u32 	%r76, [no_of_queries_in_warp];
	ld.global.u32 	%r77, [GS];
	mul.lo.s32 	%r78, %r77, %r76;
	setp.ge.s32 	%p5, %r3, %r78;
	@%p5 bra 	$L__BB4_57;
	ld.global.u32 	%r79, [%rd3];
	setp.ge.s32 	%p6, %r4, %r79;
	@%p6 bra 	$L__BB4_57;
	mul.wide.s32 	%rd40, %r4, 4;
	add.s64 	%rd41, %rd2, %rd40;
	ld.global.u32 	%r7, [%rd41];
	st.local.v2.u32 	[%rd5], {%r1, %r4};
	mov.u64 	%rd42, $str$9;
	cvta.global.u64 	%rd43, %rd42;
	{ // callseq 19, 0
	.param .b64 param0;
	st.param.b64 	[param0], %rd43;
	.param .b64 param1;
	st.param.b64 	[param1], %rd26;
	.param .b32 retval0;
	call.uni (retval0), 
	vprintf, 
	(
	param0, 
	param1
	);
	ld.param.b32 	%r80, [retval0];
	} // callseq 19
	setp.ne.s32 	%p7, %r1, 3;
	@%p7 bra 	$L__BB4_13;
	mov.u64 	%rd45, $str$10;
	cvta.global.u64 	%rd46, %rd45;
	{ // callseq 20, 0
	.param .b64 param0;
	st.param.b64 	[param0], %rd46;
	.param .b64 param1;
	st.param.b64 	[param1], 0;
	.param .b32 retval0;
	call.uni (retval0), 
	vprintf, 
	(
	param0, 
	param1
	);
	ld.param.b32 	%r82, [retval0];
	} // callseq 20
	ld.global.u32 	%r84, [k2_gpu];
	setp.lt.s32 	%p8, %r84, 1;
	@%p8 bra 	$L__BB4_12;
	mov.b32 	%r175, 0;
	mov.u64 	%rd50, $str$3;
$L__BB4_11:
	ld.global.u64 	%rd47, [prefix_sum_gpu];
	mul.wide.u32 	%rd48, %r175, 4;
	add.s64 	%rd49, %rd47, %rd48;
	ld.u32 	%r86, [%rd49];
	st.local.u32 	[%rd5], %r86;
	cvta.global.u64 	%rd51, %rd50;
	{ // callseq 21, 0
	.param .b64 param0;
	st.param.b64 	[param0], %rd51;
	.param .b64 param1;
	st.param.b64 	[param1], %rd26;
	.param .b32 retval0;
	call.uni (retval0), 
	vprintf, 
	(
	param0, 
	param1
	);
	ld.param.b32 	%r87, [retval0];
	} // callseq 21
	add.s32 	%r175, %r175, 1;
	ld.global.u32 	%r89, [k2_gpu];
	setp.lt.s32 	%p9, %r175, %r89;
	@%p9 bra 	$L__BB4_11;
$L__BB4_12:
	mov.u64 	%rd53, $str$4;
	cvta.global.u64 	%rd54, %rd53;
	{ // callseq 22, 0
	.param .b64 param0;
	st.param.b64 	[param0], %rd54;
	.param .b64 param1;
	st.param.b64 	[param1], 0;
	.param .b32 retval0;
	call.uni (retval0), 
	vprintf, 
	(
	param0, 
	param1
	);
	ld.param.b32 	%r90, [retval0];
	} // callseq 22
$L__BB4_13:
	add.s64 	%rd6, %rd1, %rd40;
	and.b32  	%r12, %r2, 15;
	and.b32  	%r13, %r2, 7;
	and.b32  	%r14, %r2, 3;
	mov.b32 	%r185, 0;
	add.s64 	%rd7, %rd1, 32;
	mov.u32 	%r177, %r185;
$L__BB4_14:
	setp.lt.s32 	%p10, %r2, 1;
	@%p10 bra 	$L__BB4_28;
	setp.lt.u32 	%p11, %r2, 16;
	mov.b32 	%r180, 0;
	@%p11 bra 	$L__BB4_18;
	and.b32  	%r180, %r2, 2147483632;
	neg.s32 	%r178, %r180;
	mov.u64 	%rd149, %rd7;
$L__BB4_17:
	.pragma "nounroll";
	mov.b32 	%r95, -1;
	st.global.u32 	[%rd149+-32], %r95;
	st.global.u32 	[%rd149+-28], %r95;
	st.global.u32 	[%rd149+-24], %r95;
	st.global.u32 	[%rd149+-20], %r95;
	st.global.u32 	[%rd149+-16], %r95;
	st.global.u32 	[%rd149+-12], %r95;
	st.global.u32 	[%rd149+-8], %r95;
	st.global.u32 	[%rd149+-4], %r95;
	st.global.u32 	[%rd149], %r95;
	st.global.u32 	[%rd149+4], %r95;
	st.global.u32 	[%rd149+8], %r95;
	st.global.u32 	[%rd149+12], %r95;
	st.global.u32 	[%rd149+16], %r95;
	st.global.u32 	[%rd149+20], %r95;
	st.global.u32 	[%rd149+24], %r95;
	st.global.u32 	[%rd149+28], %r95;
	add.s32 	%r178, %r178, 16;
	add.s64 	%rd149, %rd149, 64;
	setp.ne.s32 	%p12, %r178, 0;
	@%p12 bra 	$L__BB4_17;
$L__BB4_18:
	setp.eq.s32 	%p13, %r12, 0;
	@%p13 bra 	$L__BB4_28;
	add.s32 	%r96, %r12, -1;
	setp.lt.u32 	%p14, %r96, 7;
	@%p14 bra 	$L__BB4_21;
	mul.wide.u32 	%rd56, %r180, 4;
	add.s64 	%rd57, %rd1, %rd56;
	mov.b32 	%r97, -1;
	st.global.u32 	[%rd57], %r97;
	st.global.u32 	[%rd57+4], %r97;
	st.global.u32 	[%rd57+8], %r97;
	st.global.u32 	[%rd57+12], %r97;
	st.global.u32 	[%rd57+16], %r97;
	st.global.u32 	[%rd57+20], %r97;
	st.global.u32 	[%rd57+24], %r97;
	st.global.u32 	[%rd57+28], %r97;
	add.s32 	%r180, %r180, 8;
$L__BB4_21:
	setp.eq.s32 	%p15, %r13, 0;
	@%p15 bra 	$L__BB4_28;
	add.s32 	%r98, %r13, -1;
	setp.lt.u32 	%p16, %r98, 3;
	@%p16 bra 	$L__BB4_24;
	mul.wide.u32 	%rd58, %r180, 4;
	add.s64 	%rd59, %rd1, %rd58;
	mov.b32 	%r99, -1;
	st.global.u32 	[%rd59], %r99;
	st.global.u32 	[%rd59+4], %r99;
	st.global.u32 	[%rd59+8], %r99;
	st.global.u32 	[%rd59+12], %r99;
	add.s32 	%r180, %r180, 4;
$L__BB4_24:
	setp.eq.s32 	%p17, %r14, 0;
	@%p17 bra 	$L__BB4_28;
	setp.eq.s32 	%p18, %r14, 1;
	mul.wide.u32 	%rd60, %r180, 4;
	add.s64 	%rd10, %rd1, %rd60;
	mov.b32 	%r100, -1;
	st.global.u32 	[%rd10], %r100;
	@%p18 bra 	$L__BB4_28;
	setp.eq.s32 	%p19, %r14, 2;
	mov.b32 	%r101, -1;
	st.global.u32 	[%rd10+4], %r101;
	@%p19 bra 	$L__BB4_28;
	mov.b32 	%r102, -1;
	st.global.u32 	[%rd10+8], %r102;
$L__BB4_28:
	st.local.u32 	[%rd5], %r177;
	mov.u64 	%rd61, $str$11;
	cvta.global.u64 	%rd62, %rd61;
	add.u64 	%rd63, %SP, 0;
	{ // callseq 23, 0
	.param .b64 param0;
	st.param.b64 	[param0], %rd62;
	.param .b64 param1;
	st.param.b64 	[param1], %rd63;
	.param .b32 retval0;
	call.uni (retval0), 
	vprintf, 
	(
	param0, 
	param1
	);
	ld.param.b32 	%r103, [retval0];
	} // callseq 23
	ld.global.u64 	%rd64, [nodes_gpu];
	mul.wide.s32 	%rd65, %r177, 8;
	add.s64 	%rd66, %rd64, %rd65;
	ld.u64 	%rd11, [%rd66];
	setp.eq.s64 	%p20, %rd11, 0;
	@%p20 bra 	$L__BB4_57;
	ld.u64 	%rd12, [%rd11];
	st.local.u32 	[%rd5], %r1;
	mov.u64 	%rd67, $str$12;
	cvta.global.u64 	%rd68, %rd67;
	{ // callseq 24, 0
	.param .b64 param0;
	st.param.b64 	[param0], %rd68;
	.param .b64 param1;
	st.param.b64 	[param1], %rd63;
	.param .b32 retval0;
	call.uni (retval0), 
	vprintf, 
	(
	param0, 
	param1
	);
	ld.param.b32 	%r105, [retval0];
	} // callseq 24
	ld.global.u32 	%r107, [nk_gpu];
	setp.lt.s32 	%p21, %r107, 1;
	@%p21 bra 	$L__BB4_32;
	mov.b32 	%r182, 0;
$L__BB4_31:
	mul.wide.u32 	%rd70, %r182, 4;
	add.s64 	%rd71, %rd12, %rd70;
	ld.u32 	%r109, [%rd71];
	st.local.v2.u32 	[%rd5], {%r182, %r109};
	mov.u64 	%rd72, $str$13;
	cvta.global.u64 	%rd73, %rd72;
	{ // callseq 25, 0
	.param .b64 param0;
	st.param.b64 	[param0], %rd73;
	.param .b64 param1;
	st.param.b64 	[param1], %rd63;
	.param .b32 retval0;
	call.uni (retval0), 
	vprintf, 
	(
	param0, 
	param1
	);
	ld.param.b32 	%r110, [retval0];
	} // callseq 25
	add.s32 	%r182, %r182, 1;
	ld.global.u32 	%r112, [nk_gpu];
	setp.lt.s32 	%p22, %r182, %r112;
	@%p22 bra 	$L__BB4_31;
$L__BB4_32:
	mov.u64 	%rd75, $str$4;
	cvta.global.u64 	%rd76, %rd75;
	{ // callseq 26, 0
	.param .b64 param0;
	st.param.b64 	[param0], %rd76;
	.param .b64 param1;
	st.param.b64 	[param1], 0;
	.param .b32 retval0;
	call.uni (retval0), 
	vprintf, 
	(
	param0, 
	param1
	);
	ld.param.b32 	%r113, [retval0];
	} // callseq 26
	ld.u32 	%r115, [%rd12];
	setp.le.s32 	%p23, %r115, %r7;
	@%p23 bra 	$L__BB4_34;
	st.local.v2.u32 	[%rd5], {%r1, %r7};
	st.local.u32 	[%rd5+8], %r4;
	mov.u64 	%rd101, $str$14;
	cvta.global.u64 	%rd102, %rd101;
	{ // callseq 33, 0
	.param .b64 param0;
	st.param.b64 	[param0], %rd102;
	.param .b64 param1;
	st.param.b64 	[param1], %rd63;
	.param .b32 retval0;
	call.uni (retval0), 
	vprintf, 
	(
	param0, 
	param1
	);
	ld.param.b32 	%r142, [retval0];
	} // callseq 33
	mov.b32 	%r144, 0;
	st.global.u32 	[%rd6], %r144;
	add.s32 	%r185, %r185, 1;
	bra.uni 	$L__BB4_45;
$L__BB4_34:
	ld.global.u32 	%r116, [nk_gpu];
	mul.wide.s32 	%rd77, %r116, 4;
	add.s64 	%rd78, %rd12, %rd77;
	ld.u32 	%r117, [%rd78+-4];
	setp.ge.s32 	%p24, %r117, %r7;
	@%p24 bra 	$L__BB4_36;
	st.local.v2.u32 	[%rd5], {%r1, %r7};
	st.local.u32 	[%rd5+8], %r4;
	mov.u64 	%rd98, $str$15;
	cvta.global.u64 	%rd99, %rd98;
	{ // callseq 32, 0
	.param .b64 param0;
	st.param.b64 	[param0], %rd99;
	.param .b64 param1;
	st.param.b64 	[param1], %rd63;
	.param .b32 retval0;
	call.uni (retval0), 
	vprintf, 
	(
	param0, 
	param1
	);
	ld.param.b32 	%r139, [retval0];
	} // callseq 32
	ld.global.u32 	%r141, [nk_gpu];
	st.global.u32 	[%rd6], %r141;
	add.s32 	%r185, %r185, 1;
	bra.uni 	$L__BB4_45;
$L__BB4_36:
	st.local.v2.u32 	[%rd5], {%r1, %r7};
	st.local.u32 	[%rd5+8], %r4;
	mov.u64 	%rd79, $str$16;
	cvta.global.u64 	%rd80, %rd79;
	{ // callseq 27, 0
	.param .b64 param0;
	st.param.b64 	[param0], %rd80;
	.param .b64 param1;
	st.param.b64 	[param1], %rd63;
	.param .b32 retval0;
	call.uni (retval0), 
	vprintf, 
	(
	param0, 
	param1
	);
	ld.param.b32 	%r118, [retval0];
	} // callseq 27
	ld.global.u32 	%r120, [GS];
	rem.s32 	%r31, %r1, %r120;
	ld.global.u32 	%r121, [nk_gpu];
	setp.ge.s32 	%p25, %r31, %r121;
	@%p25 bra 	$L__BB4_45;
$L__BB4_37:
	ld.global.u32 	%r122, [%rd6];
	setp.ne.s32 	%p26, %r122, -1;
	@%p26 bra 	$L__BB4_45;
	st.local.v2.u32 	[%rd5], {%r1, %r31};
	st.local.u32 	[%rd5+8], %r4;
	mov.u64 	%rd82, $str$17;
	cvta.global.u64 	%rd83, %rd82;
	{ // callseq 28, 0
	.param .b64 param0;
	st.param.b64 	[param0], %rd83;
	.param .b64 param1;
	st.param.b64 	[param1], %rd63;
	.param .b32 retval0;
	call.uni (retval0), 
	vprintf, 
	(
	param0, 
	param1
	);
	ld.param.b32 	%r123, [retval0];
	} // callseq 28
	ld.global.u32 	%r125, [GS];
	add.s32 	%r185, %r125, %r185;
	mul.wide.s32 	%rd85, %r31, 4;
	add.s64 	%rd13, %rd12, %rd85;
	ld.u32 	%r34, [%rd13];
	setp.ne.s32 	%p27, %r34, %r7;
	@%p27 bra 	$L__BB4_41;
	st.global.u32 	[%rd6], %r31;
	ld.global.u64 	%rd92, [prefix_sum_gpu];
	mul.wide.s32 	%rd93, %r177, 4;
	add.s64 	%rd94, %rd92, %rd93;
	ld.u32 	%r135, [%rd94];
	setp.ne.s32 	%p33, %r135, 1000000000;
	@%p33 bra 	$L__BB4_45;
	ld.u32 	%r136, [%rd13];
	st.local.v2.u32 	[%rd5], {%r7, %r136};
	mov.u64 	%rd95, $str$18;
	cvta.global.u64 	%rd96, %rd95;
	{ // callseq 31, 0
	.param .b64 param0;
	st.param.b64 	[param0], %rd96;
	.param .b64 param1;
	st.param.b64 	[param1], %rd63;
	.param .b32 retval0;
	call.uni (retval0), 
	vprintf, 
	(
	param0, 
	param1
	);
	ld.param.b32 	%r137, [retval0];
	} // callseq 31
	bra.uni 	$L__BB4_45;
$L__BB4_41:
	add.s32 	%r35, %r31, 1;
	ld.global.u32 	%r126, [nk_gpu];
	setp.ge.s32 	%p28, %r35, %r126;
	setp.ge.s32 	%p29, %r34, %r7;
	or.pred  	%p30, %p28, %p29;
	@%p30 bra 	$L__BB4_44;
	ld.u32 	%r127, [%rd13+4];
	setp.le.s32 	%p31, %r127, %r7;
	@%p31 bra 	$L__BB4_44;
	st.global.u32 	[%rd6], %r35;
	st.local.v2.u32 	[%rd5], {%r1, %r35};
	mov.u64 	%rd89, $str$19;
	cvta.global.u64 	%rd90, %rd89;
	{ // callseq 30, 0
	.param .b64 param0;
	st.param.b64 	[param0], %rd90;
	.param .b64 param1;
	st.param.b64 	[param1], %rd63;
	.param .b32 retval0;
	call.uni (retval0), 
	vprintf, 
	(
	param0, 
	param1
	);
	ld.param.b32 	%r133, [retval0];
	} // callseq 30
	bra.uni 	$L__BB4_45;
$L__BB4_44:
	mov.b32 	%r128, -1;
	st.local.v2.u32 	[%rd5], {%r1, %r128};
	mov.u64 	%rd86, $str$20;
	cvta.global.u64 	%rd87, %rd86;
	{ // callseq 29, 0
	.param .b64 param0;
	st.param.b64 	[param0], %rd87;
	.param .b64 param1;
	st.param.b64 	[param1], %rd63;
	.param .b32 retval0;
	call.uni (retval0), 
	vprintf, 
	(
	param0, 
	param1
	);
	ld.param.b32 	%r129, [retval0];
	} // callseq 29
	ld.global.u32 	%r131, [GS];
	add.s32 	%r31, %r131, %r31;
	ld.global.u32 	%r132, [nk_gpu];
	setp.lt.s32 	%p32, %r31, %r132;
	@%p32 bra 	$L__BB4_37;
$L__BB4_45:
	ld.global.u32 	%r145, [%rd6];
	st.local.v2.u32 	[%rd5], {%r4, %r145};
	mov.u64 	%rd104, $str$21;
	cvta.global.u64 	%rd105, %rd104;
	add.u64 	%rd106, %SP, 0;
	{ // callseq 34, 0
	.param .b64 param0;
	st.param.b64 	[param0], %rd105;
	.param .b64 param1;
	st.param.b64 	[param1], %rd106;
	.param .b32 retval0;
	call.uni (retval0), 
	vprintf, 
	(
	param0, 
	param1
	);
	ld.param.b32 	%r146, [retval0];
	} // callseq 34
	ld.global.u32 	%r38, [%rd6];
	ld.global.u64 	%rd107, [prefix_sum_gpu];
	mul.wide.s32 	%rd108, %r177, 4;
	add.s64 	%rd109, %rd107, %rd108;
	ld.u32 	%r148, [%rd109];
	st.local.v2.u32 	[%rd5], {%r177, %r38};
	st.local.u32 	[%rd5+8], %r148;
	mov.u64 	%rd110, $str$22;
	cvta.global.u64 	%rd111, %rd110;
	{ // callseq 35, 0
	.param .b64 param0;
	st.param.b64 	[param0], %rd111;
	.param .b64 param1;
	st.param.b64 	[param1], %rd106;
	.param .b32 retval0;
	call.uni (retval0), 
	vprintf, 
	(
	param0, 
	param1
	);
	ld.param.b32 	%r149, [retval0];
	} // callseq 35
	ld.global.u64 	%rd112, [prefix_sum_gpu];
	add.s64 	%rd113, %rd112, %rd108;
	ld.u32 	%r39, [%rd113];
	setp.eq.s32 	%p34, %r39, 1000000000;
	@%p34 bra 	$L__BB4_47;
	add.s32 	%r151, %r39, %r38;
	mul.wide.s32 	%rd114, %r38, 4;
	add.s64 	%rd115, %rd12, %rd114;
	ld.u32 	%r152, [%rd115];
	setp.eq.s32 	%p35, %r152, %r7;
	selp.u32 	%r153, 1, 0, %p35;
	add.s32 	%r177, %r151, %r153;
	st.local.u32 	[%rd5], %r177;
	mov.u64 	%rd116, $str$23;
	cvta.global.u64 	%rd117, %rd116;
	{ // callseq 36, 0
	.param .b64 param0;
	st.param.b64 	[param0], %rd117;
	.param .b64 param1;
	st.param.b64 	[param1], %rd106;
	.param .b32 retval0;
	call.uni (retval0), 
	vprintf, 
	(
	param0, 
	param1
	);
	ld.param.b32 	%r154, [retval0];
	} // callseq 36
	mov.u64 	%rd119, $str$4;
	cvta.global.u64 	%rd120, %rd119;
	{ // callseq 37, 0
	.param .b64 param0;
	st.param.b64 	[param0], %rd120;
	.param .b64 param1;
	st.param.b64 	[param1], 0;
	.param .b32 retval0;
	call.uni (retval0), 
	vprintf, 
	(
	param0, 
	param1
	);
	ld.param.b32 	%r156, [retval0];
	} // callseq 37
	bra.uni 	$L__BB4_14;
$L__BB4_47:
	ld.global.u64 	%rd122, [nodes_gpu];
	mul.wide.s32 	%rd123, %r177, 8;
	add.s64 	%rd124, %rd122, %rd123;
	ld.u64 	%rd125, [%rd124];
	ld.u64 	%rd14, [%rd125];
	mov.b32 	%r158, -1;
	st.global.u32 	[%rd6], %r158;
	ld.global.u32 	%r41, [GS];
	rem.s32 	%r186, %r1, %r41;
	ld.global.u32 	%r43, [nk_gpu];
	setp.ge.s32 	%p36, %r186, %r43;
	mov.b64 	%rd150, -1;
	@%p36 bra 	$L__BB4_51;
$L__BB4_48:
	cvt.s64.s32 	%rd15, %r186;
	mul.wide.s32 	%rd126, %r186, 4;
	add.s64 	%rd127, %rd14, %rd126;
	ld.u32 	%r159, [%rd127];
	setp.ne.s32 	%p37, %r159, %r7;
	@%p37 bra 	$L__BB4_50;
	st.global.u32 	[%rd6], %r186;
	mov.u64 	%rd150, %rd15;
	bra.uni 	$L__BB4_51;
$L__BB4_50:
	add.s32 	%r186, %r41, %r186;
	setp.lt.s32 	%p38, %r186, %r43;
	@%p38 bra 	$L__BB4_48;
$L__BB4_51:
	shl.b64 	%rd129, %rd150, 2;
	add.s64 	%rd130, %rd14, %rd129;
	ld.u32 	%r160, [%rd130];
	setp.ne.s32 	%p39, %r160, %r7;
	@%p39 bra 	$L__BB4_56;
	ld.global.u64 	%rd131, [nodes_gpu];
	add.s64 	%rd133, %rd131, %rd123;
	ld.u64 	%rd134, [%rd133];
	add.s64 	%rd17, %rd134, 8;
	ld.global.u32 	%r161, [m_gpu];
	setp.lt.s32 	%p40, %r161, 1;
	@%p40 bra 	$L__BB4_55;
	ld.u64 	%rd18, [%rd17];
	mov.b32 	%r187, 0;
	mov.u64 	%rd140, $str$24;
$L__BB4_54:
	ld.global.u32 	%r163, [%rd6];
	mul.wide.s32 	%rd135, %r163, 8;
	add.s64 	%rd136, %rd18, %rd135;
	ld.u64 	%rd137, [%rd136];
	mul.wide.u32 	%rd138, %r187, 4;
	add.s64 	%rd139, %rd137, %rd138;
	ld.u32 	%r164, [%rd139];
	st.local.u32 	[%rd5], %r164;
	cvta.global.u64 	%rd141, %rd140;
	{ // callseq 38, 0
	.param .b64 param0;
	st.param.b64 	[param0], %rd141;
	.param .b64 param1;
	st.param.b64 	[param1], %rd106;
	.param .b32 retval0;
	call.uni (retval0), 
	vprintf, 
	(
	param0, 
	param1
	);
	ld.param.b32 	%r165, [retval0];
	} // callseq 38
	add.s32 	%r187, %r187, 1;
	ld.global.u32 	%r167, [m_gpu];
	setp.lt.s32 	%p41, %r187, %r167;
	@%p41 bra 	$L__BB4_54;
$L__BB4_55:
	mov.u64 	%rd143, $str$4;
	cvta.global.u64 	%rd144, %rd143;
	{ // callseq 39, 0
	.param .b64 param0;
	st.param.b64 	[param0], %rd144;
	.param .b64 param1;
	st.param.b64 	[param1], 0;
	.param .b32 retval0;
	call.uni (retval0), 
	vprintf, 
	(
	param0, 
	param1
	);
	ld.param.b32 	%r168, [retval0];
	} // callseq 39
$L__BB4_56:
	cvta.to.global.u64 	%rd145, %rd19;
	atom.global.max.s32 	%r170, [%rd145], %r185;
	ld.global.u32 	%r171, [%rd145];
	st.local.u32 	[%rd5], %r171;
	mov.u64 	%rd146, $str$25;
	cvta.global.u64 	%rd147, %rd146;
	{ // callseq 40, 0
	.param .b64 param0;
	st.param.b64 	[param0], %rd147;
	.param .b64 param1;
	st.param.b64 	[param1], %rd106;
	.param .b32 retval0;
	call.uni (retval0), 
	vprintf, 
	(
	param0, 
	param1
	);
	ld.param.b32 	%r172, [retval0];
	} // callseq 40
$L__BB4_57:
	ret;

}
	// .globl	_Z13init_pref_sumPi
.visible .entry _Z13init_pref_sumPi(
	.param .u64 .ptr .align 1 _Z13init_pref_sumPi_param_0
)
{
	.reg .pred 	%p<3>;
	.reg .b32 	%r<9>;
	.reg .b64 	%rd<10>;

	ld.param.u64 	%rd2, [_Z13init_pref_sumPi_param_0];
	ld.global.u32 	%r3, [k2_gpu];
	mul.wide.s32 	%rd3, %r3, 4;
	{ // callseq 41, 0
	.param .b64 param0;
	st.param.b64 	[param0], %rd3;
	.param .b64 retval0;
	call.uni (retval0), 
	malloc, 
	(
	param0
	);
	ld.param.b64 	%rd4, [retval0];
	} // callseq 41
	st.global.u64 	[prefix_sum_gpu], %rd4;
	ld.global.u32 	%r4, [k2_gpu];
	setp.lt.s32 	%p1, %r4, 1;
	@%p1 bra 	$L__BB5_3;
	cvta.to.global.u64 	%rd1, %rd2;
	mov.b32 	%r8, 0;
$L__BB5_2:
	mul.wide.u32 	%rd6, %r8, 4;
	add.s64 	%rd7, %rd1, %rd6;
	ld.global.u32 	%r6, [%rd7];
	ld.global.u64 	%rd8, [prefix_sum_gpu];
	add.s64 	%rd9, %rd8, %rd6;
	st.u32 	[%rd9], %r6;
	add.s32 	%r8, %r8, 1;
	ld.global.u32 	%r7, [k2_gpu];
	setp.lt.s32 	%p2, %r8, %r7;
	@%p2 bra 	$L__BB5_2;
$L__BB5_3:
	ret;

}


// ===== COMPILED SASS (sm_100) =====

	.target	sm_100

	.elftype	@"ET_EXEC"


//--------------------- .note.nv.tkinfo           --------------------------
	.section	.note.nv.tkinfo,"",@"SHT_NOTE"
	.sectionflags	@"SHF_NOTE_NV_TKINFO"
	.tkinfo
        /*0018*/ 	.word	0x00000002
        /*0030*/ 	.string	""
        /*0030*/ 	.string	"ptxas"
        /*0030*/ 	.string	"Cuda compilation tools, release 13.0, V13.0.88"
        /*0030*/ 	.string	"Build cuda_13.0.r13.0/compiler.36424714_0"
        /*0030*/ 	.string	"-arch sm_100 -m 64 "



//--------------------- .note.nv.cuinfo           --------------------------
	.section	.note.nv.cuinfo,"",@"SHT_NOTE"
	.sectionflags	@"SHF_NOTE_NV_CUINFO"
        /*0018*/ 	.short	0x0002
        /*001a*/ 	.short	0x0064
        /*001c*/ 	.short	0x0082
	.zero		2


//--------------------- .nv.info                  --------------------------
	.section	.nv.info,"",@"SHT_CUDA_INFO"
	.align	4


	//----- nvinfo : EIATTR_REGCOUNT
	.align		4
        /*0000*/ 	.byte	0x04, 0x2f
        /*0002*/ 	.short	(.L_36 - .L_35)
	.align		4
.L_35:
        /*0004*/ 	.word	index@(_Z3iiiv)
        /*0008*/ 	.word	0x00000018


	//----- nvinfo : EIATTR_FRAME_SIZE
	.align		4
.L_36:
        /*000c*/ 	.byte	0x04, 0x11
        /*000e*/ 	.short	(.L_38 - .L_37)
	.align		4
.L_37:
        /*0010*/ 	.word	index@(_Z3iiiv)
        /*0014*/ 	.word	0x00000000


	//----- nvinfo : EIATTR_REGCOUNT
	.align		4
.L_38:
        /*0018*/ 	.byte	0x04, 0x2f
        /*001a*/ 	.short	(.L_40 - .L_39)
	.align		4
.L_39:
        /*001c*/ 	.word	index@(_Z7cpy_keyPiS_)
        /*0020*/ 	.word	0x00000019


	//----- nvinfo : EIATTR_FRAME_SIZE
	.align		4
.L_40:
        /*0024*/ 	.byte	0x04, 0x11
        /*0026*/ 	.short	(.L_42 - .L_41)
	.align		4
.L_41:
        /*0028*/ 	.word	index@(_Z7cpy_keyPiS_)
        /*002c*/ 	.word	0x00000008


	//----- nvinfo : EIATTR_REGCOUNT
	.align		4
.L_42:
        /*0030*/ 	.byte	0x04, 0x2f
        /*0032*/ 	.short	(.L_44 - .L_43)
	.align		4
.L_43:
        /*0034*/ 	.word	index@(_Z8cpy_dataPiS_S_)
        /*0038*/ 	.word	0x00000015


	//----- nvinfo : EIATTR_FRAME_SIZE
	.align		4
.L_44:
        /*003c*/ 	.byte	0x04, 0x11
        /*003e*/ 	.short	(.L_46 - .L_45)
	.align		4
.L_45:
        /*0040*/ 	.word	index@(_Z8cpy_dataPiS_S_)
        /*0044*/ 	.word	0x00000000


	//----- nvinfo : EIATTR_REGCOUNT
	.align		4
.L_46:
        /*0048*/ 	.byte	0x04, 0x2f
        /*004a*/ 	.short	(.L_48 - .L_47)
	.align		4
.L_47:
        /*004c*/ 	.word	index@(_Z5printv)
        /*0050*/ 	.word	0x0000001a


	//----- nvinfo : EIATTR_FRAME_SIZE
	.align		4
.L_48:
        /*0054*/ 	.byte	0x04, 0x11
        /*0056*/ 	.short	(.L_50 - .L_49)
	.align		4
.L_49:
        /*0058*/ 	.word	index@(_Z5printv)
        /*005c*/ 	.word	0x00000008


	//----- nvinfo : EIATTR_REGCOUNT
	.align		4
.L_50:
        /*0060*/ 	.byte	0x04, 0x2f
        /*0062*/ 	.short	(.L_52 - .L_51)
	.align		4
.L_51:
        /*0064*/ 	.word	index@(_Z4srchPiS_S_S_S_S_)
        /*0068*/ 	.word	0x00000022


	//----- nvinfo : EIATTR_FRAME_SIZE
	.align		4
.L_52:
        /*006c*/ 	.byte	0x04, 0x11
        /*006e*/ 	.short	(.L_54 - .L_53)
	.align		4
.L_53:
        /*0070*/ 	.word	index@(_Z4srchPiS_S_S_S_S_)
        /*0074*/ 	.word	0x00000010


	//----- nvinfo : EIATTR_REGCOUNT
	.align		4
.L_54:
        /*0078*/ 	.byte	0x04, 0x2f
        /*007a*/ 	.short	(.L_56 - .L_55)
	.align		4
.L_55:
        /*007c*/ 	.word	index@(_Z13init_pref_sumPi)
        /*0080*/ 	.word	0x00000018


	//----- nvinfo : EIATTR_FRAME_SIZE
	.align		4
.L_56:
        /*0084*/ 	.byte	0x04, 0x11
        /*0086*/ 	.short	(.L_58 - .L_57)
	.align		4
.L_57:
        /*0088*/ 	.word	index@(_Z13init_pref_sumPi)
        /*008c*/ 	.word	0x00000000


	//----- nvinfo : EIATTR_MIN_STACK_SIZE
	.align		4
.L_58:
        /*0090*/ 	.byte	0x04, 0x12
        /*0092*/ 	.short	(.L_60 - .L_59)
	.align		4
.L_59:
        /*0094*/ 	.word	index@(_Z13init_pref_sumPi)
        /*0098*/ 	.word	0x00000000


	//----- nvinfo : EIATTR_MIN_STACK_SIZE
	.align		4
.L_60:
        /*009c*/ 	.byte	0x04, 0x12
        /*009e*/ 	.short	(.L_62 - .L_61)
	.align		4
.L_61:
        /*00a0*/ 	.word	index@(_Z4srchPiS_S_S_S_S_)
        /*00a4*/ 	.word	0x00000010


	//----- nvinfo : EIATTR_MIN_STACK_SIZE
	.align		4
.L_62:
        /*00a8*/ 	.byte	0x04, 0x12
        /*00aa*/ 	.short	(.L_64 - .L_63)
	.align		4
.L_63:
        /*00ac*/ 	.word	index@(_Z5printv)
        /*00b0*/ 	.word	0x00000008


	//----- nvinfo : EIATTR_MIN_STACK_SIZE
	.align		4
.L_64:
        /*00b4*/ 	.byte	0x04, 0x12
        /*00b6*/ 	.short	(.L_66 - .L_65)
	.align		4
.L_65:
        /*00b8*/ 	.word	index@(_Z8cpy_dataPiS_S_)
        /*00bc*/ 	.word	0x00000000


	//----- nvinfo : EIATTR_MIN_STACK_SIZE
	.align		4
.L_66:
        /*00c0*/ 	.byte	0x04, 0x12
        /*00c2*/ 	.short	(.L_68 - .L_67)
	.align		4
.L_67:
        /*00c4*/ 	.word	index@(_Z7cpy_keyPiS_)
        /*00c8*/ 	.word	0x00000008


	//----- nvinfo : EIATTR_MIN_STACK_SIZE
	.align		4
.L_68:
        /*00cc*/ 	.byte	0x04, 0x12
        /*00ce*/ 	.short	(.L_70 - .L_69)
	.align		4
.L_69:
        /*00d0*/ 	.word	index@(_Z3iiiv)
        /*00d4*/ 	.word	0x00000000
.L_70:


//--------------------- .nv.compat                --------------------------
	.section	.nv.compat,"",@"SHT_CUDA_COMPAT_INFO"
	.align	4
        /*0000*/ 	.byte	0x02, 0x09, 0x00, 0x00, 0x02, 0x02, 0x01, 0x00, 0x02, 0x05, 0x05, 0x00, 0x03, 0x07, 0x01, 0x01
        /*0010*/ 	.byte	0x02, 0x03, 0x00, 0x00, 0x02, 0x06, 0x01, 0x00, 0x04, 0x0b, 0x08, 0x00, 0x09, 0x00, 0x00, 0x00
        /*0020*/ 	.byte	0x00, 0x00, 0x00, 0x00


//--------------------- .nv.info._Z13init_pref_sumPi --------------------------
	.section	.nv.info._Z13init_pref_sumPi,"",@"SHT_CUDA_INFO"
	.sectionflags	@""
	.align	4


	//----- nvinfo : EIATTR_CUDA_API_VERSION
	.align		4
        /*0000*/ 	.byte	0x04, 0x37
        /*0002*/ 	.short	(.L_72 - .L_71)
.L_71:
        /*0004*/ 	.word	0x00000082


	//----- nvinfo : EIATTR_KPARAM_INFO
	.align		4
.L_72:
        /*0008*/ 	.byte	0x04, 0x17
        /*000a*/ 	.short	(.L_74 - .L_73)
.L_73:
        /*000c*/ 	.word	0x00000000
        /*0010*/ 	.short	0x0000
        /*0012*/ 	.short	0x0000
        /*0014*/ 	.byte	0x00, 0xf5, 0x21, 0x00


	//----- nvinfo : EIATTR_SPARSE_MMA_MASK
	.align		4
.L_74:
        /*0018*/ 	.byte	0x03, 0x50
        /*001a*/ 	.short	0x0000


	//----- nvinfo : EIATTR_MAXREG_COUNT
	.align		4
        /*001c*/ 	.byte	0x03, 0x1b
        /*001e*/ 	.short	0x00ff


	//----- nvinfo : EIATTR_EXTERNS
	.align		4
        /*0020*/ 	.byte	0x04, 0x0f
        /*0022*/ 	.short	(.L_76 - .L_75)


	//   ....[0]....
	.align		4
.L_75:
        /*0024*/ 	.word	index@(malloc)


	//----- nvinfo : EIATTR_MERCURY_ISA_VERSION
	.align		4
.L_76:
        /*0028*/ 	.byte	0x03, 0x5f
        /*002a*/ 	.short	0x0101


	//----- nvinfo : EIATTR_VRC_CTA_INIT_COUNT
	.align		4
        /*002c*/ 	.byte	0x02, 0x4a
	.zero		1
	.zero		1


	//----- nvinfo : EIATTR_SYSCALL_OFFSETS
	.align		4
        /*0030*/ 	.byte	0x04, 0x46
        /*0032*/ 	.short	(.L_78 - .L_77)


	//   ....[0]....
.L_77:
        /*0034*/ 	.word	0x00000080


	//----- nvinfo : EIATTR_EXIT_INSTR_OFFSETS
	.align		4
.L_78:
        /*0038*/ 	.byte	0x04, 0x1c
        /*003a*/ 	.short	(.L_80 - .L_79)


	//   ....[0]....
.L_79:
        /*003c*/ 	.word	0x000000e0


	//   ....[1]....
        /*0040*/ 	.word	0x000001a0


	//----- nvinfo : EIATTR_CRS_STACK_SIZE
	.align		4
.L_80:
        /*0044*/ 	.byte	0x04, 0x1e
        /*0046*/ 	.short	(.L_82 - .L_81)
.L_81:
        /*0048*/ 	.word	0x00000000


	//----- nvinfo : EIATTR_CBANK_PARAM_SIZE
	.align		4
.L_82:
        /*004c*/ 	.byte	0x03, 0x19
        /*004e*/ 	.short	0x0008


	//----- nvinfo : EIATTR_PARAM_CBANK
	.align		4
        /*0050*/ 	.byte	0x04, 0x0a
        /*0052*/ 	.short	(.L_84 - .L_83)
	.align		4
.L_83:
        /*0054*/ 	.word	index@(.nv.constant0._Z13init_pref_sumPi)
        /*0058*/ 	.short	0x0380
        /*005a*/ 	.short	0x0008


	//----- nvinfo : EIATTR_SW_WAR
	.align		4
.L_84:
        /*005c*/ 	.byte	0x04, 0x36
        /*005e*/ 	.short	(.L_86 - .L_85)
.L_85:
        /*0060*/ 	.word	0x00000008
.L_86:


//--------------------- .nv.info._Z4srchPiS_S_S_S_S_ --------------------------
	.section	.nv.info._Z4srchPiS_S_S_S_S_,"",@"SHT_CUDA_INFO"
	.sectionflags	@""
	.align	4


	//----- nvinfo : EIATTR_CUDA_API_VERSION
	.align		4
        /*0000*/ 	.byte	0x04, 0x37
        /*0002*/ 	.short	(.L_88 - .L_87)
.L_87:
        /*0004*/ 	.word	0x00000082


	//----- nvinfo : EIATTR_KPARAM_INFO
	.align		4
.L_88:
        /*0008*/ 	.byte	0x04, 0x17
        /*000a*/ 	.short	(.L_90 - .L_89)
.L_89:
        /*000c*/ 	.word	0x00000000
        /*0010*/ 	.short	0x0005
        /*0012*/ 	.short	0x0028
        /*0014*/ 	.byte	0x00, 0xf5, 0x21, 0x00


	//----- nvinfo : EIATTR_KPARAM_INFO
	.align		4
.L_90:
        /*0018*/ 	.byte	0x04, 0x17
        /*001a*/ 	.short	(.L_92 - .L_91)
.L_91:
        /*001c*/ 	.word	0x00000000
        /*0020*/ 	.short	0x0004
        /*0022*/ 	.short	0x0020
        /*0024*/ 	.byte	0x00, 0xf5, 0x21, 0x00


	//----- nvinfo : EIATTR_KPARAM_INFO
	.align		4
.L_92:
        /*0028*/ 	.byte	0x04, 0x17
        /*002a*/ 	.short	(.L_94 - .L_93)
.L_93:
        /*002c*/ 	.word	0x00000000
        /*0030*/ 	.short	0x0003
        /*0032*/ 	.short	0x0018
        /*0034*/ 	.byte	0x00, 0xf5, 0x21, 0x00


	//----- nvinfo : EIATTR_KPARAM_INFO
	.align		4
.L_94:
        /*0038*/ 	.byte	0x04, 0x17
        /*003a*/ 	.short	(.L_96 - .L_95)
.L_95:
        /*003c*/ 	.word	0x00000000
        /*0040*/ 	.short	0x0002
        /*0042*/ 	.short	0x0010
        /*0044*/ 	.byte	0x00, 0xf5, 0x21, 0x00


	//----- nvinfo : EIATTR_KPARAM_INFO
	.align		4
.L_96:
        /*0048*/ 	.byte	0x04, 0x17
        /*004a*/ 	.short	(.L_98 - .L_97)
.L_97:
        /*004c*/ 	.word	0x00000000
        /*0050*/ 	.short	0x0001
        /*0052*/ 	.short	0x0008
        /*0054*/ 	.byte	0x00, 0xf5, 0x21, 0x00


	//----- nvinfo : EIATTR_KPARAM_INFO
	.align		4
.L_98:
        /*0058*/ 	.byte	0x04, 0x17
        /*005a*/ 	.short	(.L_100 - .L_99)
.L_99:
        /*005c*/ 	.word	0x00000000
        /*0060*/ 	.short	0x0000
        /*0062*/ 	.short	0x0000
        /*0064*/ 	.byte	0x00, 0xf5, 0x21, 0x00


	//----- nvinfo : EIATTR_SPARSE_MMA_MASK
	.align		4
.L_100:
        /*0068*/ 	.byte	0x03, 0x50
        /*006a*/ 	.short	0x0000


	//----- nvinfo : EIATTR_MAXREG_COUNT
	.align		4
        /*006c*/ 	.byte	0x03, 0x1b
        /*006e*/ 	.short	0x00ff


	//----- nvinfo : EIATTR_EXTERNS
	.align		4
        /*0070*/ 	.byte	0x04, 0x0f
        /*0072*/ 	.short	(.L_102 - .L_101)


	//   ....[0]....
	.align		4
.L_101:
        /*0074*/ 	.word	index@(vprintf)


	//----- nvinfo : EIATTR_MERCURY_ISA_VERSION
	.align		4
.L_102:
        /*0078*/ 	.byte	0x03, 0x5f
        /*007a*/ 	.short	0x0101


	//----- nvinfo : EIATTR_INT_WARP_WIDE_INSTR_OFFSETS
	.align		4
        /*007c*/ 	.byte	0x04, 0x31
        /*007e*/ 	.short	(.L_104 - .L_103)


	//   ....[0]....
.L_103:
        /*0080*/ 	.word	0x00002980


	//   ....[1]....
        /*0084*/ 	.word	0x00002990


	//----- nvinfo : EIATTR_VRC_CTA_INIT_COUNT
	.align		4
.L_104:
        /*0088*/ 	.byte	0x02, 0x4a
	.zero		1
	.zero		1


	//----- nvinfo : EIATTR_SYSCALL_OFFSETS
	.align		4
        /*008c*/ 	.byte	0x04, 0x46
        /*008e*/ 	.short	(.L_106 - .L_105)


	//   ....[0]....
.L_105:
        /*0090*/ 	.word	0x00000180


	//   ....[1]....
        /*0094*/ 	.word	0x00000230


	//   ....[2]....
        /*0098*/ 	.word	0x00000510


	//   ....[3]....
        /*009c*/ 	.word	0x00000640


	//   ....[4]....
        /*00a0*/ 	.word	0x00000720


	//   ....[5]....
        /*00a4*/ 	.word	0x00000910


	//   ....[6]....
        /*00a8*/ 	.word	0x000009b0


	//   ....[7]....
        /*00ac*/ 	.word	0x00000af0


	//   ....[8]....
        /*00b0*/ 	.word	0x00000bd0


	//   ....[9]....
        /*00b4*/ 	.word	0x000011f0


	//   ....[10]....
        /*00b8*/ 	.word	0x00001310


	//   ....[11]....
        /*00bc*/ 	.word	0x00001430


	//   ....[12]....
        /*00c0*/ 	.word	0x00001510


	//   ....[13]....
        /*00c4*/ 	.word	0x00001600


	//   ....[14]....
        /*00c8*/ 	.word	0x00001740


	//   ....[15]....
        /*00cc*/ 	.word	0x00001840


	//   ....[16]....
        /*00d0*/ 	.word	0x00001b00


	//   ....[17]....
        /*00d4*/ 	.word	0x00001cf0


	//   ....[18]....
        /*00d8*/ 	.word	0x00001e30


	//   ....[19]....
        /*00dc*/ 	.word	0x00001f70


	//   ....[20]....
        /*00e0*/ 	.word	0x00002030


	//   ....[21]....
        /*00e4*/ 	.word	0x00002130


	//   ....[22]....
        /*00e8*/ 	.word	0x00002280


	//   ....[23]....
        /*00ec*/ 	.word	0x000022f0


	//   ....[24]....
        /*00f0*/ 	.word	0x00002860


	//   ....[25]....
        /*00f4*/ 	.word	0x00002940


	//   ....[26]....
        /*00f8*/ 	.word	0x00002a80


	//----- nvinfo : EIATTR_EXIT_INSTR_OFFSETS
	.align		4
.L_106:
        /*00fc*/ 	.byte	0x04, 0x1c
        /*00fe*/ 	.short	(.L_108 - .L_107)


	//   ....[0]....
.L_107:
        /*0100*/ 	.word	0x00000770


	//   ....[1]....
        /*0104*/ 	.word	0x000007e0


	//   ....[2]....
        /*0108*/ 	.word	0x00000820


	//   ....[3]....
        /*010c*/ 	.word	0x00001260


	//   ....[4]....
        /*0110*/ 	.word	0x00002a90


	//----- nvinfo : EIATTR_CRS_STACK_SIZE
	.align		4
.L_108:
        /*0114*/ 	.byte	0x04, 0x1e
        /*0116*/ 	.short	(.L_110 - .L_109)
.L_109:
        /*0118*/ 	.word	0x00000000


	//----- nvinfo : EIATTR_CBANK_PARAM_SIZE
	.align		4
.L_110:
        /*011c*/ 	.byte	0x03, 0x19
        /*011e*/ 	.short	0x0030


	//----- nvinfo : EIATTR_PARAM_CBANK
	.align		4
        /*0120*/ 	.byte	0x04, 0x0a
        /*0122*/ 	.short	(.L_112 - .L_111)
	.align		4
.L_111:
        /*0124*/ 	.word	index@(.nv.constant0._Z4srchPiS_S_S_S_S_)
        /*0128*/ 	.short	0x0380
        /*012a*/ 	.short	0x0030


	//----- nvinfo : EIATTR_SW_WAR
	.align		4
.L_112:
        /*012c*/ 	.byte	0x04, 0x36
        /*012e*/ 	.short	(.L_114 - .L_113)
.L_113:
        /*0130*/ 	.word	0x00000008
.L_114:


//--------------------- .nv.info._Z5printv        --------------------------
	.section	.nv.info._Z5printv,"",@"SHT_CUDA_INFO"
	.sectionflags	@""
	.align	4


	//----- nvinfo : EIATTR_CUDA_API_VERSION
	.align		4
        /*0000*/ 	.byte	0x04, 0x37
        /*0002*/ 	.short	(.L_116 - .L_115)
.L_115:
        /*0004*/ 	.word	0x00000082


	//----- nvinfo : EIATTR_SPARSE_MMA_MASK
	.align		4
.L_116:
        /*0008*/ 	.byte	0x03, 0x50
        /*000a*/ 	.short	0x0000


	//----- nvinfo : EIATTR_MAXREG_COUNT
	.align		4
        /*000c*/ 	.byte	0x03, 0x1b
        /*000e*/ 	.short	0x00ff


	//----- nvinfo : EIATTR_EXTERNS
	.align		4
        /*0010*/ 	.byte	0x04, 0x0f
        /*0012*/ 	.short	(.L_118 - .L_117)


	//   ....[0]....
	.align		4
.L_117:
        /*0014*/ 	.word	index@(vprintf)


	//----- nvinfo : EIATTR_MERCURY_ISA_VERSION
	.align		4
.L_118:
        /*0018*/ 	.byte	0x03, 0x5f
        /*001a*/ 	.short	0x0101


	//----- nvinfo : EIATTR_VRC_CTA_INIT_COUNT
	.align		4
        /*001c*/ 	.byte	0x02, 0x4a
	.zero		1
	.zero		1


	//----- nvinfo : EIATTR_SYSCALL_OFFSETS
	.align		4
        /*0020*/ 	.byte	0x04, 0x46
        /*0022*/ 	.short	(.L_120 - .L_119)


	//   ....[0]....
.L_119:
        /*0024*/ 	.word	0x00000120


	//   ....[1]....
        /*0028*/ 	.word	0x00000280


	//   ....[2]....
        /*002c*/ 	.word	0x000003f0


	//   ....[3]....
        /*0030*/ 	.word	0x000004d0


	//   ....[4]....
        /*0034*/ 	.word	0x00000560


	//   ....[5]....
        /*0038*/ 	.word	0x00000780


	//   ....[6]....
        /*003c*/ 	.word	0x00000880


	//   ....[7]....
        /*0040*/ 	.word	0x00000960


	//----- nvinfo : EIATTR_EXIT_INSTR_OFFSETS
	.align		4
.L_120:
        /*0044*/ 	.byte	0x04, 0x1c
        /*0046*/ 	.short	(.L_122 - .L_121)


	//   ....[0]....
.L_121:
        /*0048*/ 	.word	0x00000160


	//   ....[1]....
        /*004c*/ 	.word	0x000001e0


	//   ....[2]....
        /*0050*/ 	.word	0x000009c0


	//----- nvinfo : EIATTR_CRS_STACK_SIZE
	.align		4
.L_122:
        /*0054*/ 	.byte	0x04, 0x1e
        /*0056*/ 	.short	(.L_124 - .L_123)
.L_123:
        /*0058*/ 	.word	0x00000000


	//----- nvinfo : EIATTR_SW_WAR
	.align		4
.L_124:
        /*005c*/ 	.byte	0x04, 0x36
        /*005e*/ 	.short	(.L_126 - .L_125)
.L_125:
        /*0060*/ 	.word	0x00000008
.L_126:


//--------------------- .nv.info._Z8cpy_dataPiS_S_ --------------------------
	.section	.nv.info._Z8cpy_dataPiS_S_,"",@"SHT_CUDA_INFO"
	.sectionflags	@""
	.align	4


	//----- nvinfo : EIATTR_CUDA_API_VERSION
	.align		4
        /*0000*/ 	.byte	0x04, 0x37
        /*0002*/ 	.short	(.L_128 - .L_127)
.L_127:
        /*0004*/ 	.word	0x00000082


	//----- nvinfo : EIATTR_KPARAM_INFO
	.align		4
.L_128:
        /*0008*/ 	.byte	0x04, 0x17
        /*000a*/ 	.short	(.L_130 - .L_129)
.L_129:
        /*000c*/ 	.word	0x00000000
        /*0010*/ 	.short	0x0002
        /*0012*/ 	.short	0x0010
        /*0014*/ 	.byte	0x00, 0xf5, 0x21, 0x00


	//----- nvinfo : EIATTR_KPARAM_INFO
	.align		4
.L_130:
        /*0018*/ 	.byte	0x04, 0x17
        /*001a*/ 	.short	(.L_132 - .L_131)
.L_131:
        /*001c*/ 	.word	0x00000000
        /*0020*/ 	.short	0x0001
        /*0022*/ 	.short	0x0008
        /*0024*/ 	.byte	0x00, 0xf5, 0x21, 0x00


	//----- nvinfo : EIATTR_KPARAM_INFO
	.align		4
.L_132:
        /*0028*/ 	.byte	0x04, 0x17
        /*002a*/ 	.short	(.L_134 - .L_133)
.L_133:
        /*002c*/ 	.word	0x00000000
        /*0030*/ 	.short	0x0000
        /*0032*/ 	.short	0x0000
        /*0034*/ 	.byte	0x00, 0xf5, 0x21, 0x00


	//----- nvinfo : EIATTR_SPARSE_MMA_MASK
	.align		4
.L_134:
        /*0038*/ 	.byte	0x03, 0x50
        /*003a*/ 	.short	0x0000


	//----- nvinfo : EIATTR_MAXREG_COUNT
	.align		4
        /*003c*/ 	.byte	0x03, 0x1b
        /*003e*/ 	.short	0x00ff


	//----- nvinfo : EIATTR_MERCURY_ISA_VERSION
	.align		4
        /*0040*/ 	.byte	0x03, 0x5f
        /*0042*/ 	.short	0x0101


	//----- nvinfo : EIATTR_VRC_CTA_INIT_COUNT
	.align		4
        /*0044*/ 	.byte	0x02, 0x4a
	.zero		1
	.zero		1


	//----- nvinfo : EIATTR_EXIT_INSTR_OFFSETS
	.align		4
        /*0048*/ 	.byte	0x04, 0x1c
        /*004a*/ 	.short	(.L_136 - .L_135)


	//   ....[0]....
.L_135:
        /*004c*/ 	.word	0x00000110


	//   ....[1]....
        /*0050*/ 	.word	0x00000210


	//----- nvinfo : EIATTR_CBANK_PARAM_SIZE
	.align		4
.L_136:
        /*0054*/ 	.byte	0x03, 0x19
        /*0056*/ 	.short	0x0018


	//----- nvinfo : EIATTR_PARAM_CBANK
	.align		4
        /*0058*/ 	.byte	0x04, 0x0a
        /*005a*/ 	.short	(.L_138 - .L_137)
	.align		4
.L_137:
        /*005c*/ 	.word	index@(.nv.constant0._Z8cpy_dataPiS_S_)
        /*0060*/ 	.short	0x0380
        /*0062*/ 	.short	0x0018


	//----- nvinfo : EIATTR_SW_WAR
	.align		4
.L_138:
        /*0064*/ 	.byte	0x04, 0x36
        /*0066*/ 	.short	(.L_140 - .L_139)
.L_139:
        /*0068*/ 	.word	0x00000008
.L_140:


//--------------------- .nv.info._Z7cpy_keyPiS_   --------------------------
	.section	.nv.info._Z7cpy_keyPiS_,"",@"SHT_CUDA_INFO"
	.sectionflags	@""
	.align	4


	//----- nvinfo : EIATTR_CUDA_API_VERSION
	.align		4
        /*0000*/ 	.byte	0x04, 0x37
        /*0002*/ 	.short	(.L_142 - .L_141)
.L_141:
        /*0004*/ 	.word	0x00000082


	//----- nvinfo : EIATTR_KPARAM_INFO
	.align		4
.L_142:
        /*0008*/ 	.byte	0x04, 0x17
        /*000a*/ 	.short	(.L_144 - .L_143)
.L_143:
        /*000c*/ 	.word	0x00000000
        /*0010*/ 	.short	0x0001
        /*0012*/ 	.short	0x0008
        /*0014*/ 	.byte	0x00, 0xf5, 0x21, 0x00


	//----- nvinfo : EIATTR_KPARAM_INFO
	.align		4
.L_144:
        /*0018*/ 	.byte	0x04, 0x17
        /*001a*/ 	.short	(.L_146 - .L_145)
.L_145:
        /*001c*/ 	.word	0x00000000
        /*0020*/ 	.short	0x0000
        /*0022*/ 	.short	0x0000
        /*0024*/ 	.byte	0x00, 0xf5, 0x21, 0x00


	//----- nvinfo : EIATTR_SPARSE_MMA_MASK
	.align		4
.L_146:
        /*0028*/ 	.byte	0x03, 0x50
        /*002a*/ 	.short	0x0000


	//----- nvinfo : EIATTR_MAXREG_COUNT
	.align		4
        /*002c*/ 	.byte	0x03, 0x1b
        /*002e*/ 	.short	0x00ff


	//----- nvinfo : EIATTR_EXTERNS
	.align		4
        /*0030*/ 	.byte	0x04, 0x0f
        /*0032*/ 	.short	(.L_148 - .L_147)


	//   ....[0]....
	.align		4
.L_147:
        /*0034*/ 	.word	index@(malloc)


	//   ....[1]....
	.align		4
        /*0038*/ 	.word	index@(vprintf)


	//----- nvinfo : EIATTR_MERCURY_ISA_VERSION
	.align		4
.L_148:
        /*003c*/ 	.byte	0x03, 0x5f
        /*003e*/ 	.short	0x0101


	//----- nvinfo : EIATTR_VRC_CTA_INIT_COUNT
	.align		4
        /*0040*/ 	.byte	0x02, 0x4a
	.zero		1
	.zero		1


	//----- nvinfo : EIATTR_SYSCALL_OFFSETS
	.align		4
        /*0044*/ 	.byte	0x04, 0x46
        /*0046*/ 	.short	(.L_150 - .L_149)


	//   ....[0]....
.L_149:
        /*0048*/ 	.word	0x00000100


	//   ....[1]....
        /*004c*/ 	.word	0x00000160


	//   ....[2]....
        /*0050*/ 	.word	0x00000250


	//   ....[3]....
        /*0054*/ 	.word	0x000002e0


	//   ....[4]....
        /*0058*/ 	.word	0x000003c0


	//----- nvinfo : EIATTR_EXIT_INSTR_OFFSETS
	.align		4
.L_150:
        /*005c*/ 	.byte	0x04, 0x1c
        /*005e*/ 	.short	(.L_152 - .L_151)


	//   ....[0]....
.L_151:
        /*0060*/ 	.word	0x00000550


	//   ....[1]....
        /*0064*/ 	.word	0x00000740


	//   ....[2]....
        /*0068*/ 	.word	0x00000850


	//----- nvinfo : EIATTR_CRS_STACK_SIZE
	.align		4
.L_152:
        /*006c*/ 	.byte	0x04, 0x1e
        /*006e*/ 	.short	(.L_154 - .L_153)
.L_153:
        /*0070*/ 	.word	0x00000000


	//----- nvinfo : EIATTR_CBANK_PARAM_SIZE
	.align		4
.L_154:
        /*0074*/ 	.byte	0x03, 0x19
        /*0076*/ 	.short	0x0010


	//----- nvinfo : EIATTR_PARAM_CBANK
	.align		4
        /*0078*/ 	.byte	0x04, 0x0a
        /*007a*/ 	.short	(.L_156 - .L_155)
	.align		4
.L_155:
        /*007c*/ 	.word	index@(.nv.constant0._Z7cpy_keyPiS_)
        /*0080*/ 	.short	0x0380
        /*0082*/ 	.short	0x0010


	//----- nvinfo : EIATTR_SW_WAR
	.align		4
.L_156:
        /*0084*/ 	.byte	0x04, 0x36
        /*0086*/ 	.short	(.L_158 - .L_157)
.L_157:
        /*0088*/ 	.word	0x00000008
.L_158:


//--------------------- .nv.info._Z3iiiv          --------------------------
	.section	.nv.info._Z3iiiv,"",@"SHT_CUDA_INFO"
	.sectionflags	@""
	.align	4


	//----- nvinfo : EIATTR_CUDA_API_VERSION
	.align		4
        /*0000*/ 	.byte	0x04, 0x37
        /*0002*/ 	.short	(.L_160 - .L_159)
.L_159:
        /*0004*/ 	.word	0x00000082


	//----- nvinfo : EIATTR_SPARSE_MMA_MASK
	.align		4
.L_160:
        /*0008*/ 	.byte	0x03, 0x50
        /*000a*/ 	.short	0x0000


	//----- nvinfo : EIATTR_MAXREG_COUNT
	.align		4
        /*000c*/ 	.byte	0x03, 0x1b
        /*000e*/ 	.short	0x00ff


	//----- nvinfo : EIATTR_EXTERNS
	.align		4
        /*0010*/ 	.byte	0x04, 0x0f
        /*0012*/ 	.short	(.L_162 - .L_161)


	//   ....[0]....
	.align		4
.L_161:
        /*0014*/ 	.word	index@(malloc)


	//----- nvinfo : EIATTR_MERCURY_ISA_VERSION
	.align		4
.L_162:
        /*0018*/ 	.byte	0x03, 0x5f
        /*001a*/ 	.short	0x0101


	//----- nvinfo : EIATTR_VRC_CTA_INIT_COUNT
	.align		4
        /*001c*/ 	.byte	0x02, 0x4a
	.zero		1
	.zero		1


	//----- nvinfo : EIATTR_SYSCALL_OFFSETS
	.align		4
        /*0020*/ 	.byte	0x04, 0x46
        /*0022*/ 	.short	(.L_164 - .L_163)


	//   ....[0]....
.L_163:
        /*0024*/ 	.word	0x00000080


	//----- nvinfo : EIATTR_EXIT_INSTR_OFFSETS
	.align		4
.L_164:
        /*0028*/ 	.byte	0x04, 0x1c
        /*002a*/ 	.short	(.L_166 - .L_165)


	//   ....[0]....
.L_165:
        /*002c*/ 	.word	0x000000e0


	//   ....[1]....
        /*0030*/ 	.word	0x000002f0


	//   ....[2]....
        /*0034*/ 	.word	0x000003d0


	//----- nvinfo : EIATTR_CRS_STACK_SIZE
	.align		4
.L_166:
        /*0038*/ 	.byte	0x04, 0x1e
        /*003a*/ 	.short	(.L_168 - .L_167)
.L_167:
        /*003c*/ 	.word	0x00000000


	//----- nvinfo : EIATTR_SW_WAR
	.align		4
.L_168:
        /*0040*/ 	.byte	0x04, 0x36
        /*0042*/ 	.short	(.L_170 - .L_169)
.L_169:
        /*0044*/ 	.word	0x00000008
.L_170:


//--------------------- .nv.callgraph             --------------------------
	.section	.nv.callgraph,"",@"SHT_CUDA_CALLGRAPH"
	.align	4
	.sectionentsize	8
	.align		4
        /*0000*/ 	.word	0x00000000
	.align		4
        /*0004*/ 	.word	0xffffffff
	.align		4
        /*0008*/ 	.word	index@(_Z13init_pref_sumPi)
	.align		4
        /*000c*/ 	.word	index@(malloc)
	.align		4
        /*0010*/ 	.word	index@(_Z4srchPiS_S_S_S_S_)
	.align		4
        /*0014*/ 	.word	index@(vprintf)
	.align		4
        /*0018*/ 	.word	index@(_Z5printv)
	.align		4
        /*001c*/ 	.word	index@(vprintf)
	.align		4
        /*0020*/ 	.word	index@(_Z7cpy_keyPiS_)
	.align		4
        /*0024*/ 	.word	index@(malloc)
	.align		4
        /*0028*/ 	.word	index@(_Z7cpy_keyPiS_)
	.align		4
        /*002c*/ 	.word	index@(vprintf)
	.align		4
        /*0030*/ 	.word	index@(_Z3iiiv)
	.align		4
        /*0034*/ 	.word	index@(malloc)
	.align		4
        /*0038*/ 	.word	0x00000000
	.align		4
        /*003c*/ 	.word	0xfffffffe
	.align		4
        /*0040*/ 	.word	0x00000000
	.align		4
        /*0044*/ 	.word	0xfffffffd
	.align		4
        /*0048*/ 	.word	0x00000000
	.align		4
        /*004c*/ 	.word	0xfffffffc


//--------------------- .nv.constant4             --------------------------
	.section	.nv.constant4,"a",@progbits
	.align	8
	.align		8
.nv.constant4:
        /*0000*/ 	.dword	malloc
	.align		8
        /*0008*/ 	.dword	k1_gpu
	.align		8
        /*0010*/ 	.dword	k2_gpu
	.align		8
        /*0018*/ 	.dword	m_gpu
	.align		8
        /*0020*/ 	.dword	GS
	.align		8
        /*0028*/ 	.dword	no_of_queries_in_warp
	.align		8
        /*0030*/ 	.dword	fanout_gpu
	.align		8
        /*0038*/ 	.dword	nk_gpu
	.align		8
        /*0040*/ 	.dword	nodes_gpu
	.align		8
        /*0048*/ 	.dword	prefix_sum_gpu
	.align		8
        /*0050*/ 	.dword	$str
	.align		8
        /*0058*/ 	.dword	$str$1
	.align		8
        /*0060*/ 	.dword	$str$2
	.align		8
        /*0068*/ 	.dword	$str$3
	.align		8
        /*0070*/ 	.dword	$str$4
	.align		8
        /*0078*/ 	.dword	$str$5
	.align		8
        /*0080*/ 	.dword	$str$6
	.align		8
        /*0088*/ 	.dword	$str$7
	.align		8
        /*0090*/ 	.dword	$str$8
	.align		8
        /*0098*/ 	.dword	$str$9
	.align		8
        /*00a0*/ 	.dword	$str$10
	.align		8
        /*00a8*/ 	.dword	$str$11
	.align		8
        /*00b0*/ 	.dword	$str$12
	.align		8
        /*00b8*/ 	.dword	$str$13
	.align		8
        /*00c0*/ 	.dword	$str$14
	.align		8
        /*00c8*/ 	.dword	$str$15
	.align		8
        /*00d0*/ 	.dword	$str$16
	.align		8
        /*00d8*/ 	.dword	$str$17
	.align		8
        /*00e0*/ 	.dword	$str$18
	.align		8
        /*00e8*/ 	.dword	$str$19
	.align		8
        /*00f0*/ 	.dword	$str$20
	.align		8
        /*00f8*/ 	.dword	$str$21
	.align		8
        /*0100*/ 	.dword	$str$22
	.align		8
        /*0108*/ 	.dword	$str$23
	.align		8
        /*0110*/ 	.dword	$str$24
	.align		8
        /*0118*/ 	.dword	$str$25
	.align		8
        /*0120*/ 	.dword	vprintf


//--------------------- .text._Z13init_pref_sumPi --------------------------
	.section	.text._Z13init_pref_sumPi,"ax",@progbits
	.align	128
        .global         _Z13init_pref_sumPi
        .type           _Z13init_pref_sumPi,@function
        .size           _Z13init_pref_sumPi,(.L_x_103 - _Z13init_pref_sumPi)
        .other          _Z13init_pref_sumPi,@"STO_CUDA_ENTRY STV_DEFAULT"
_Z13init_pref_sumPi:
.text._Z13init_pref_sumPi:
[----:B------:R-:W0:Y:S08]  /*0000*/  LDC R1, c[0x0][0x37c] ;  /* 0x0000df00ff017b82 */ /* 0x000e300000000800 */
[----:B------:R-:W1:Y:S01]  /*0010*/  LDC.64 R2, c[0x4][0x10] ;  /* 0x01000400ff027b82 */ /* 0x000e620000000a00 */
[----:B------:R-:W1:Y:S02]  /*0020*/  LDCU.64 UR36, c[0x0][0x358] ;  /* 0x00006b00ff2477ac */ /* 0x000e640008000a00 */
[----:B-1----:R-:W2:Y:S01]  /*0030*/  LDG.E R2, desc[UR36][R2.64] ;  /* 0x0000002402027981 */ /* 0x002ea2000c1e1900 */
[----:B------:R-:W-:-:S04]  /*0040*/  MOV R0, 0x0 ;  /* 0x0000000000007802 */ /* 0x000fc80000000f00 */
[----:B------:R1:W3:Y:S02]  /*0050*/  LDC.64 R6, c[0x4][R0] ;  /* 0x0100000000067b82 */ /* 0x0002e40000000a00 */
[----:B0123--:R-:W-:-:S07]  /*0060*/  IMAD.WIDE R4, R2, 0x4, RZ ;  /* 0x0000000402047825 */ /* 0x00ffce00078e02ff */
[----:B------:R-:W-:-:S07]  /*0070*/  LEPC R20, `(.L_x_0) ;  /* 0x000000001014794e */ /* 0x000fce0000000000 */
[----:B------:R-:W-:Y:S05]  /*0080*/  CALL.ABS.NOINC R6 ;  /* 0x0000000006007343 */ /* 0x000fea0003c00000 */
.L_x_0:
[----:B------:R-:W0:Y:S08]  /*0090*/  LDC.64 R2, c[0x4][0x48] ;  /* 0x01001200ff027b82 */ /* 0x000e300000000a00 */
[----:B------:R-:W1:Y:S01]  /*00a0*/  LDC.64 R8, c[0x4][0x10] ;  /* 0x01000400ff087b82 */ /* 0x000e620000000a00 */
[----:B0-----:R0:W-:Y:S04]  /*00b0*/  STG.E.64 desc[UR36][R2.64], R4 ;  /* 0x0000000402007986 */ /* 0x0011e8000c101b24 */
[----:B-1----:R-:W2:Y:S02]  /*00c0*/  LDG.E R0, desc[UR36][R8.64] ;  /* 0x0000002408007981 */ /* 0x002ea4000c1e1900 */
[----:B--2---:R-:W-:-:S13]  /*00d0*/  ISETP.GE.AND P0, PT, R0, 0x1, PT ;  /* 0x000000010000780c */ /* 0x004fda0003f06270 */
[----:B0-----:R-:W-:Y:S05]  /*00e0*/  @!P0 EXIT ;  /* 0x000000000000894d */ /* 0x001fea0003800000 */
[----:B------:R-:W-:-:S07]  /*00f0*/  IMAD.MOV.U32 R11, RZ, RZ, RZ ;  /* 0x000000ffff0b7224 */ /* 0x000fce00078e00ff */
.L_x_1:
[----:B------:R-:W0:Y:S01]  /*0100*/  LDC.64 R4, c[0x0][0x380] ;  /* 0x0000e000ff047b82 */ /* 0x000e220000000a00 */
[----:B------:R-:W2:Y:S01]  /*0110*/  LDG.E.64 R6, desc[UR36][R2.64] ;  /* 0x0000002402067981 */ /* 0x000ea2000c1e1b00 */
[----:B0-----:R-:W-:-:S06]  /*0120*/  IMAD.WIDE.U32 R4, R11, 0x4, R4 ;  /* 0x000000040b047825 */ /* 0x001fcc00078e0004 */
[----:B------:R-:W3:Y:S01]  /*0130*/  LDG.E R5, desc[UR36][R4.64] ;  /* 0x0000002404057981 */ /* 0x000ee2000c1e1900 */
[----:B--2---:R-:W-:-:S05]  /*0140*/  IMAD.WIDE.U32 R6, R11, 0x4, R6 ;  /* 0x000000040b067825 */ /* 0x004fca00078e0006 */
[----:B---3--:R0:W-:Y:S04]  /*0150*/  ST.E desc[UR36][R6.64], R5 ;  /* 0x0000000506007985 */ /* 0x0081e8000c101924 */
[----:B------:R-:W2:Y:S01]  /*0160*/  LDG.E R0, desc[UR36][R8.64] ;  /* 0x0000002408007981 */ /* 0x000ea2000c1e1900 */
[----:B------:R-:W-:-:S04]  /*0170*/  IADD3 R11, PT, PT, R11, 0x1, RZ ;  /* 0x000000010b0b7810 */ /* 0x000fc80007ffe0ff */
[----:B--2---:R-:W-:-:S13]  /*0180*/  ISETP.GE.AND P0, PT, R11, R0, PT ;  /* 0x000000000b00720c */ /* 0x004fda0003f06270 */
[----:B0-----:R-:W-:Y:S05]  /*0190*/  @!P0 BRA `(.L_x_1) ;  /* 0xfffffffc00d88947 */ /* 0x001fea000383ffff */
[----:B------:R-:W-:Y:S05]  /*01a0*/  EXIT ;  /* 0x000000000000794d */ /* 0x000fea0003800000 */
.L_x_2:
[----:B------:R-:W-:-:S00]  /*01b0*/  BRA `(.L_x_2) ;  /* 0xfffffffc00fc7947 */ /* 0x000fc0000383ffff */
[----:B------:R-:W-:-:S00]  /*01c0*/  NOP ;  /* 0x0000000000007918 */ /* 0x000fc00000000000 */
        /* <DEDUP_REMOVED lines=11> */
.L_x_103:


//--------------------- .text._Z4srchPiS_S_S_S_S_ --------------------------
	.section	.text._Z4srchPiS_S_S_S_S_,"ax",@progbits
	.align	128
        .global         _Z4srchPiS_S_S_S_S_
        .type           _Z4srchPiS_S_S_S_S_,@function
        .size           _Z4srchPiS_S_S_S_S_,(.L_x_104 - _Z4srchPiS_S_S_S_S_)
        .other          _Z4srchPiS_S_S_S_S_,@"STO_CUDA_ENTRY STV_DEFAULT"
_Z4srchPiS_S_S_S_S_:
.text._Z4srchPiS_S_S_S_S_:
[----:B------:R-:W0:Y:S08]  /*0000*/  LDC R1, c[0x0][0x37c] ;  /* 0x0000df00ff017b82 */ /* 0x000e300000000800 */
[----:B------:R-:W1:Y:S01]  /*0010*/  LDC.64 R6, c[0x0][0x388] ;  /* 0x0000e200ff067b82 */ /* 0x000e620000000a00 */
[----:B------:R-:W1:Y:S01]  /*0020*/  LDCU.64 UR36, c[0x0][0x358] ;  /* 0x00006b00ff2477ac */ /* 0x000e620008000a00 */
[----:B------:R-:W2:Y:S01]  /*0030*/  S2R R3, SR_TID.X ;  /* 0x0000000000037919 */ /* 0x000ea20000002100 */
[----:B0-----:R-:W-:Y:S01]  /*0040*/  VIADD R1, R1, 0xfffffff0 ;  /* 0xfffffff001017836 */ /* 0x001fe20000000000 */
[----:B------:R-:W0:Y:S04]  /*0050*/  LDCU UR4, c[0x0][0x2f8] ;  /* 0x00005f00ff0477ac */ /* 0x000e280008000800 */
[----:B------:R-:W3:Y:S01]  /*0060*/  LDC.64 R4, c[0x0][0x3a8] ;  /* 0x0000ea00ff047b82 */ /* 0x000ee20000000a00 */
[----:B------:R-:W4:Y:S01]  /*0070*/  LDCU UR5, c[0x0][0x2fc] ;  /* 0x00005f80ff0577ac */ /* 0x000f220008000800 */
[----:B------:R-:W2:Y:S01]  /*0080*/  LDCU.64 UR8, c[0x4][0x80] ;  /* 0x01001000ff0877ac */ /* 0x000ea20008000a00 */
[----:B-1----:R1:W2:Y:S05]  /*0090*/  LDG.E R0, desc[UR36][R6.64] ;  /* 0x0000002406007981 */ /* 0x0022aa000c1e1900 */
[----:B------:R-:W2:Y:S01]  /*00a0*/  S2UR UR6, SR_CTAID.X ;  /* 0x00000000000679c3 */ /* 0x000ea20000002500 */
[----:B------:R-:W-:-:S02]  /*00b0*/  MOV R2, 0x120 ;  /* 0x0000012000027802 */ /* 0x000fc40000000f00 */
[----:B0-----:R-:W-:Y:S01]  /*00c0*/  IADD3 R23, P0, PT, R1, UR4, RZ ;  /* 0x0000000401177c10 */ /* 0x001fe2000ff1e0ff */
[----:B---3--:R2:W5:Y:S04]  /*00d0*/  LDG.E R27, desc[UR36][R4.64] ;  /* 0x00000024041b7981 */ /* 0x008568000c1e1900 */
[----:B------:R-:W0:Y:S01]  /*00e0*/  LDC R16, c[0x0][0x360] ;  /* 0x0000d800ff107b82 */ /* 0x000e220000000800 */
[----:B----4-:R-:W-:Y:S01]  /*00f0*/  IMAD.X R22, RZ, RZ, UR5, P0 ;  /* 0x00000005ff167e24 */ /* 0x010fe200080e06ff */
[----:B-1----:R-:W-:-:S03]  /*0100*/  MOV R6, R23 ;  /* 0x0000001700067202 */ /* 0x002fc60000000f00 */
[----:B------:R-:W-:-:S03]  /*0110*/  IMAD.MOV.U32 R7, RZ, RZ, R22 ;  /* 0x000000ffff077224 */ /* 0x000fc600078e0016 */
[----:B------:R1:W3:Y:S01]  /*0120*/  LDC.64 R8, c[0x4][R2] ;  /* 0x0100000002087b82 */ /* 0x0002e20000000a00 */
[----:B--2---:R-:W-:Y:S02]  /*0130*/  IMAD.U32 R4, RZ, RZ, UR8 ;  /* 0x00000008ff047e24 */ /* 0x004fe4000f8e00ff */
[----:B------:R-:W-:Y:S02]  /*0140*/  IMAD.U32 R5, RZ, RZ, UR9 ;  /* 0x00000009ff057e24 */ /* 0x000fe4000f8e00ff */
[----:B0-----:R-:W-:Y:S01]  /*0150*/  IMAD R16, R16, UR6, R3 ;  /* 0x0000000610107c24 */ /* 0x001fe2000f8e0203 */
[----:B---3--:R1:W-:Y:S06]  /*0160*/  STL [R1], R0 ;  /* 0x0000000001007387 */ /* 0x0083ec0000100800 */
[----:B------:R-:W-:-:S07]  /*0170*/  LEPC R20, `(.L_x_3) ;  /* 0x000000001014794e */ /* 0x000fce0000000000 */
[----:B-1---5:R-:W-:Y:S05]  /*0180*/  CALL.ABS.NOINC R8 ;  /* 0x0000000008007343 */ /* 0x022fea0003c00000 */
.L_x_3:
[----:B------:R-:W0:Y:S01]  /*0190*/  LDC.64 R8, c[0x4][0x38] ;  /* 0x01000e00ff087b82 */ /* 0x000e220000000a00 */
[----:B------:R-:W1:Y:S01]  /*01a0*/  LDCU.64 UR4, c[0x4][0x88] ;  /* 0x01001100ff0477ac */ /* 0x000e620008000a00 */
[----:B0-----:R-:W2:Y:S06]  /*01b0*/  LDG.E R8, desc[UR36][R8.64] ;  /* 0x0000002408087981 */ /* 0x001eac000c1e1900 */
[----:B------:R-:W0:Y:S01]  /*01c0*/  LDC.64 R2, c[0x4][R2] ;  /* 0x0100000002027b82 */ /* 0x000e220000000a00 */
[----:B-1----:R-:W-:Y:S01]  /*01d0*/  IMAD.U32 R4, RZ, RZ, UR4 ;  /* 0x00000004ff047e24 */ /* 0x002fe2000f8e00ff */
[----:B------:R-:W-:Y:S01]  /*01e0*/  MOV R7, R22 ;  /* 0x0000001600077202 */ /* 0x000fe20000000f00 */
[----:B------:R-:W-:-:S02]  /*01f0*/  IMAD.U32 R5, RZ, RZ, UR5 ;  /* 0x00000005ff057e24 */ /* 0x000fc4000f8e00ff */
[----:B------:R-:W-:Y:S01]  /*0200*/  IMAD.MOV.U32 R6, RZ, RZ, R23 ;  /* 0x000000ffff067224 */ /* 0x000fe200078e0017 */
[----:B0-2---:R1:W-:Y:S06]  /*0210*/  STL [R1], R8 ;  /* 0x0000000801007387 */ /* 0x0053ec0000100800 */
[----:B------:R-:W-:-:S07]  /*0220*/  LEPC R20, `(.L_x_4) ;  /* 0x000000001014794e */ /* 0x000fce0000000000 */
[----:B-1----:R-:W-:Y:S05]  /*0230*/  CALL.ABS.NOINC R2 ;  /* 0x0000000002007343 */ /* 0x002fea0003c00000 */
.L_x_4:
[----:B------:R-:W0:Y:S02]  /*0240*/  LDC.64 R6, c[0x4][0x20] ;  /* 0x01000800ff067b82 */ /* 0x000e240000000a00 */
[----:B0-----:R0:W2:Y:S06]  /*0250*/  LDG.E R0, desc[UR36][R6.64] ;  /* 0x0000002406007981 */ /* 0x0010ac000c1e1900 */
[----:B------:R-:W1:Y:S02]  /*0260*/  LDC.64 R4, c[0x4][0x28] ;  /* 0x01000a00ff047b82 */ /* 0x000e640000000a00 */
[----:B-1----:R1:W3:Y:S01]  /*0270*/  LDG.E R4, desc[UR36][R4.64] ;  /* 0x0000002404047981 */ /* 0x0022e2000c1e1900 */
[----:B------:R-:W-:Y:S01]  /*0280*/  SHF.R.S32.HI R9, RZ, 0x1f, R16 ;  /* 0x0000001fff097819 */ /* 0x000fe20000011410 */
[----:B------:R-:W-:Y:S03]  /*0290*/  BSSY.RECONVERGENT B7, `(.L_x_5) ;  /* 0x000004a000077945 */ /* 0x000fe60003800200 */
[----:B------:R-:W-:-:S04]  /*02a0*/  LEA.HI R9, R9, R16, RZ, 0x5 ;  /* 0x0000001009097211 */ /* 0x000fc800078f28ff */
[----:B------:R-:W-:Y:S02]  /*02b0*/  LOP3.LUT R17, R9, 0xffffffe0, RZ, 0xc0, !PT ;  /* 0xffffffe009117812 */ /* 0x000fe400078ec0ff */
[----:B------:R-:W-:-:S03]  /*02c0*/  SHF.R.S32.HI R9, RZ, 0x5, R9 ;  /* 0x00000005ff097819 */ /* 0x000fc60000011409 */
[----:B------:R-:W-:-:S05]  /*02d0*/  IMAD.IADD R17, R16, 0x1, -R17 ;  /* 0x0000000110117824 */ /* 0x000fca00078e0a11 */
[----:B0-----:R-:W-:Y:S02]  /*02e0*/  IABS R6, R17 ;  /* 0x0000001100067213 */ /* 0x001fe40000000000 */
[-C--:B--2---:R-:W-:Y:S02]  /*02f0*/  IABS R10, R0.reuse ;  /* 0x00000000000a7213 */ /* 0x084fe40000000000 */
[----:B------:R-:W-:Y:S02]  /*0300*/  IABS R7, R0 ;  /* 0x0000000000077213 */ /* 0x000fe40000000000 */
[----:B------:R-:W0:Y:S08]  /*0310*/  I2F.RP R8, R10 ;  /* 0x0000000a00087306 */ /* 0x000e300000209400 */
[----:B0-----:R-:W0:Y:S02]  /*0320*/  MUFU.RCP R8, R8 ;  /* 0x0000000800087308 */ /* 0x001e240000001000 */
[----:B0-----:R-:W-:-:S06]  /*0330*/  VIADD R2, R8, 0xffffffe ;  /* 0x0ffffffe08027836 */ /* 0x001fcc0000000000 */
[----:B------:R0:W1:Y:S02]  /*0340*/  F2I.FTZ.U32.TRUNC.NTZ R3, R2 ;  /* 0x0000000200037305 */ /* 0x000064000021f000 */
[----:B0-----:R-:W-:Y:S02]  /*0350*/  IMAD.MOV.U32 R2, RZ, RZ, RZ ;  /* 0x000000ffff027224 */ /* 0x001fe400078e00ff */
[----:B-1----:R-:W-:-:S04]  /*0360*/  IMAD.MOV R5, RZ, RZ, -R3 ;  /* 0x000000ffff057224 */ /* 0x002fc800078e0a03 */
[----:B------:R-:W-:-:S04]  /*0370*/  IMAD R5, R5, R10, RZ ;  /* 0x0000000a05057224 */ /* 0x000fc800078e02ff */
[----:B------:R-:W-:Y:S01]  /*0380*/  IMAD.HI.U32 R2, R3, R5, R2 ;  /* 0x0000000503027227 */ /* 0x000fe200078e0002 */
[----:B------:R-:W-:-:S03]  /*0390*/  IADD3 R5, PT, PT, RZ, -R7, RZ ;  /* 0x80000007ff057210 */ /* 0x000fc60007ffe0ff */
[----:B------:R-:W-:-:S04]  /*03a0*/  IMAD.MOV.U32 R3, RZ, RZ, R6 ;  /* 0x000000ffff037224 */ /* 0x000fc800078e0006 */
[----:B------:R-:W-:-:S04]  /*03b0*/  IMAD.HI.U32 R2, R2, R3, RZ ;  /* 0x0000000302027227 */ /* 0x000fc800078e00ff */
[----:B------:R-:W-:-:S05]  /*03c0*/  IMAD R3, R2, R5, R3 ;  /* 0x0000000502037224 */ /* 0x000fca00078e0203 */
[----:B------:R-:W-:-:S13]  /*03d0*/  ISETP.GT.U32.AND P2, PT, R10, R3, PT ;  /* 0x000000030a00720c */ /* 0x000fda0003f44070 */
[----:B------:R-:W-:Y:S02]  /*03e0*/  @!P2 IMAD.IADD R3, R3, 0x1, -R10 ;  /* 0x000000010303a824 */ /* 0x000fe400078e0a0a */
[----:B------:R-:W-:Y:S01]  /*03f0*/  @!P2 VIADD R2, R2, 0x1 ;  /* 0x000000010202a836 */ /* 0x000fe20000000000 */
[----:B------:R-:W-:Y:S02]  /*0400*/  ISETP.NE.AND P2, PT, R0, RZ, PT ;  /* 0x000000ff0000720c */ /* 0x000fe40003f45270 */
[----:B------:R-:W-:Y:S02]  /*0410*/  ISETP.GE.U32.AND P0, PT, R3, R10, PT ;  /* 0x0000000a0300720c */ /* 0x000fe40003f06070 */
[----:B------:R-:W-:-:S04]  /*0420*/  LOP3.LUT R3, R17, R0, RZ, 0x3c, !PT ;  /* 0x0000000011037212 */ /* 0x000fc800078e3cff */
[----:B------:R-:W-:-:S07]  /*0430*/  ISETP.GE.AND P1, PT, R3, RZ, PT ;  /* 0x000000ff0300720c */ /* 0x000fce0003f26270 */
[----:B------:R-:W-:Y:S01]  /*0440*/  @P0 VIADD R2, R2, 0x1 ;  /* 0x0000000102020836 */ /* 0x000fe20000000000 */
[----:B------:R-:W-:-:S05]  /*0450*/  ISETP.NE.AND P0, PT, R16, RZ, PT ;  /* 0x000000ff1000720c */ /* 0x000fca0003f05270 */
[----:B------:R-:W-:Y:S02]  /*0460*/  @!P1 IADD3 R2, PT, PT, -R2, RZ, RZ ;  /* 0x000000ff02029210 */ /* 0x000fe40007ffe1ff */
[----:B------:R-:W-:-:S05]  /*0470*/  @!P2 LOP3.LUT R2, RZ, R0, RZ, 0x33, !PT ;  /* 0x00000000ff02a212 */ /* 0x000fca00078e33ff */
[----:B---3--:R-:W-:Y:S01]  /*0480*/  IMAD R2, R4, R9, R2 ;  /* 0x0000000904027224 */ /* 0x008fe200078e0202 */
[----:B------:R-:W-:Y:S06]  /*0490*/  @P0 BRA `(.L_x_6) ;  /* 0x0000000000a40947 */ /* 0x000fec0003800000 */
[----:B------:R-:W-:Y:S01]  /*04a0*/  MOV R0, 0x120 ;  /* 0x0000012000007802 */ /* 0x000fe20000000f00 */
[----:B------:R-:W0:Y:S01]  /*04b0*/  LDCU.64 UR4, c[0x4][0x90] ;  /* 0x01001200ff0477ac */ /* 0x000e220008000a00 */
[----:B------:R-:W-:Y:S02]  /*04c0*/  CS2R R6, SRZ ;  /* 0x0000000000067805 */ /* 0x000fe4000001ff00 */
[----:B------:R1:W2:Y:S01]  /*04d0*/  LDC.64 R8, c[0x4][R0] ;  /* 0x0100000000087b82 */ /* 0x0002a20000000a00 */
[----:B0-----:R-:W-:Y:S02]  /*04e0*/  IMAD.U32 R4, RZ, RZ, UR4 ;  /* 0x00000004ff047e24 */ /* 0x001fe4000f8e00ff */
[----:B-1----:R-:W-:-:S07]  /*04f0*/  IMAD.U32 R5, RZ, RZ, UR5 ;  /* 0x00000005ff057e24 */ /* 0x002fce000f8e00ff */
[----:B------:R-:W-:-:S07]  /*0500*/  LEPC R20, `(.L_x_7) ;  /* 0x000000001014794e */ /* 0x000fce0000000000 */
[----:B--2---:R-:W-:Y:S05]  /*0510*/  CALL.ABS.NOINC R8 ;  /* 0x0000000008007343 */ /* 0x004fea0003c00000 */
.L_x_7:
[----:B------:R-:W0:Y:S02]  /*0520*/  LDC.64 R4, c[0x0][0x3a0] ;  /* 0x0000e800ff047b82 */ /* 0x000e240000000a00 */
[----:B0-----:R-:W2:Y:S02]  /*0530*/  LDG.E R4, desc[UR36][R4.64] ;  /* 0x0000002404047981 */ /* 0x001ea4000c1e1900 */
[----:B--2---:R-:W-:-:S13]  /*0540*/  ISETP.GE.AND P0, PT, R4, 0x1, PT ;  /* 0x000000010400780c */ /* 0x004fda0003f06270 */
[----:B------:R-:W-:Y:S05]  /*0550*/  @!P0 BRA `(.L_x_8) ;  /* 0x0000000000548947 */ /* 0x000fea0003800000 */
[----:B------:R-:W-:Y:S01]  /*0560*/  BSSY.RECONVERGENT B6, `(.L_x_8) ;  /* 0x0000014000067945 */ /* 0x000fe20003800200 */
[----:B------:R-:W-:-:S07]  /*0570*/  IMAD.MOV.U32 R18, RZ, RZ, RZ ;  /* 0x000000ffff127224 */ /* 0x000fce00078e00ff */
.L_x_10:
[----:B------:R-:W0:Y:S01]  /*0580*/  LDC.64 R10, c[0x0][0x380] ;  /* 0x0000e000ff0a7b82 */ /* 0x000e220000000a00 */
[----:B------:R-:W-:Y:S01]  /*0590*/  MOV R8, 0x120 ;  /* 0x0000012000087802 */ /* 0x000fe20000000f00 */
[----:B------:R-:W1:Y:S01]  /*05a0*/  LDCU.64 UR4, c[0x4][0x68] ;  /* 0x01000d00ff0477ac */ /* 0x000e620008000a00 */
[----:B0-----:R-:W-:-:S06]  /*05b0*/  IMAD.WIDE.U32 R10, R18, 0x4, R10 ;  /* 0x00000004120a7825 */ /* 0x001fcc00078e000a */
[----:B------:R-:W2:Y:S01]  /*05c0*/  LDG.E R10, desc[UR36][R10.64] ;  /* 0x000000240a0a7981 */ /* 0x000ea2000c1e1900 */
[----:B------:R-:W0:Y:S01]  /*05d0*/  LDC.64 R8, c[0x4][R8] ;  /* 0x0100000008087b82 */ /* 0x000e220000000a00 */
[----:B-1----:R-:W-:Y:S01]  /*05e0*/  IMAD.U32 R4, RZ, RZ, UR4 ;  /* 0x00000004ff047e24 */ /* 0x002fe2000f8e00ff */
[----:B------:R-:W-:Y:S01]  /*05f0*/  MOV R5, UR5 ;  /* 0x0000000500057c02 */ /* 0x000fe20008000f00 */
[----:B------:R-:W-:Y:S02]  /*0600*/  IMAD.MOV.U32 R6, RZ, RZ, R23 ;  /* 0x000000ffff067224 */ /* 0x000fe400078e0017 */
[----:B------:R-:W-:Y:S01]  /*0610*/  IMAD.MOV.U32 R7, RZ, RZ, R22 ;  /* 0x000000ffff077224 */ /* 0x000fe200078e0016 */
[----:B0-2---:R1:W-:Y:S06]  /*0620*/  STL [R1], R10 ;  /* 0x0000000a01007387 */ /* 0x0053ec0000100800 */
[----:B------:R-:W-:-:S07]  /*0630*/  LEPC R20, `(.L_x_9) ;  /* 0x000000001014794e */ /* 0x000fce0000000000 */
[----:B-1----:R-:W-:Y:S05]  /*0640*/  CALL.ABS.NOINC R8 ;  /* 0x0000000008007343 */ /* 0x002fea0003c00000 */
.L_x_9:
[----:B------:R-:W0:Y:S02]  /*0650*/  LDC.64 R4, c[0x0][0x3a0] ;  /* 0x0000e800ff047b82 */ /* 0x000e240000000a00 */
[----:B0-----:R-:W2:Y:S01]  /*0660*/  LDG.E R5, desc[UR36][R4.64] ;  /* 0x0000002404057981 */ /* 0x001ea2000c1e1900 */
[----:B------:R-:W-:-:S05]  /*0670*/  VIADD R18, R18, 0x1 ;  /* 0x0000000112127836 */ /* 0x000fca0000000000 */
[----:B--2---:R-:W-:-:S13]  /*0680*/  ISETP.GE.AND P0, PT, R18, R5, PT ;  /* 0x000000051200720c */ /* 0x004fda0003f06270 */
[----:B------:R-:W-:Y:S05]  /*0690*/  @!P0 BRA `(.L_x_10) ;  /* 0xfffffffc00b88947 */ /* 0x000fea000383ffff */
[----:B------:R-:W-:Y:S05]  /*06a0*/  BSYNC.RECONVERGENT B6 ;  /* 0x0000000000067941 */ /* 0x000fea0003800200 */
.L_x_8:
[----:B------:R-:W-:Y:S01]  /*06b0*/  MOV R0, 0x120 ;  /* 0x0000012000007802 */ /* 0x000fe20000000f00 */
[----:B------:R-:W0:Y:S01]  /*06c0*/  LDCU.64 UR4, c[0x4][0x70] ;  /* 0x01000e00ff0477ac */ /* 0x000e220008000a00 */
[----:B------:R-:W-:Y:S02]  /*06d0*/  CS2R R6, SRZ ;  /* 0x0000000000067805 */ /* 0x000fe4000001ff00 */
[----:B------:R1:W2:Y:S01]  /*06e0*/  LDC.64 R8, c[0x4][R0] ;  /* 0x0100000000087b82 */ /* 0x0002a20000000a00 */
[----:B0-----:R-:W-:Y:S01]  /*06f0*/  IMAD.U32 R4, RZ, RZ, UR4 ;  /* 0x00000004ff047e24 */ /* 0x001fe2000f8e00ff */
[----:B-1----:R-:W-:-:S07]  /*0700*/  MOV R5, UR5 ;  /* 0x0000000500057c02 */ /* 0x002fce0008000f00 */
[----:B------:R-:W-:-:S07]  /*0710*/  LEPC R20, `(.L_x_6) ;  /* 0x000000001014794e */ /* 0x000fce0000000000 */
[----:B--2---:R-:W-:Y:S05]  /*0720*/  CALL.ABS.NOINC R8 ;  /* 0x0000000008007343 */ /* 0x004fea0003c00000 */
.L_x_6:
[----:B------:R-:W-:Y:S05]  /*0730*/  BSYNC.RECONVERGENT B7 ;  /* 0x0000000000077941 */ /* 0x000fea0003800200 */
.L_x_5:
[----:B------:R-:W0:Y:S02]  /*0740*/  LDC.64 R4, c[0x0][0x388] ;  /* 0x0000e200ff047b82 */ /* 0x000e240000000a00 */
[----:B0-----:R-:W2:Y:S02]  /*0750*/  LDG.E R5, desc[UR36][R4.64] ;  /* 0x0000002404057981 */ /* 0x001ea4000c1e1900 */
[----:B--2---:R-:W-:-:S13]  /*0760*/  ISETP.GE.AND P0, PT, R16, R5, PT ;  /* 0x000000051000720c */ /* 0x004fda0003f06270 */
[----:B------:R-:W-:Y:S05]  /*0770*/  @P0 EXIT ;  /* 0x000000000000094d */ /* 0x000fea0003800000 */
[----:B------:R-:W0:Y:S08]  /*0780*/  LDC.64 R4, c[0x4][0x28] ;  /* 0x01000a00ff047b82 */ /* 0x000e300000000a00 */
[----:B------:R-:W1:Y:S01]  /*0790*/  LDC.64 R6, c[0x4][0x20] ;  /* 0x01000800ff067b82 */ /* 0x000e620000000a00 */
[----:B0-----:R-:W2:Y:S04]  /*07a0*/  LDG.E R4, desc[UR36][R4.64] ;  /* 0x0000002404047981 */ /* 0x001ea8000c1e1900 */
[----:B-1----:R-:W2:Y:S02]  /*07b0*/  LDG.E R7, desc[UR36][R6.64] ;  /* 0x0000002406077981 */ /* 0x002ea4000c1e1900 */
[----:B--2---:R-:W-:-:S05]  /*07c0*/  IMAD R0, R4, R7, RZ ;  /* 0x0000000704007224 */ /* 0x004fca00078e02ff */
[----:B------:R-:W-:-:S13]  /*07d0*/  ISETP.GE.AND P0, PT, R17, R0, PT ;  /* 0x000000001100720c */ /* 0x000fda0003f06270 */
[----:B------:R-:W-:Y:S05]  /*07e0*/  @P0 EXIT ;  /* 0x000000000000094d */ /* 0x000fea0003800000 */
[----:B------:R-:W0:Y:S02]  /*07f0*/  LDC.64 R4, c[0x0][0x3a0] ;  /* 0x0000e800ff047b82 */ /* 0x000e240000000a00 */
[----:B0-----:R-:W2:Y:S02]  /*0800*/  LDG.E R5, desc[UR36][R4.64] ;  /* 0x0000002404057981 */ /* 0x001ea4000c1e1900 */
[----:B--2---:R-:W-:-:S13]  /*0810*/  ISETP.GE.AND P0, PT, R2, R5, PT ;  /* 0x000000050200720c */ /* 0x004fda0003f06270 */
[----:B------:R-:W-:Y:S05]  /*0820*/  @P0 EXIT ;  /* 0x000000000000094d */ /* 0x000fea0003800000 */
[----:B------:R-:W0:Y:S01]  /*0830*/  LDC.64 R8, c[0x0][0x380] ;  /* 0x0000e000ff087b82 */ /* 0x000e220000000a00 */
[----:B------:R-:W-:Y:S01]  /*0840*/  IMAD.MOV.U32 R12, RZ, RZ, R16 ;  /* 0x000000ffff0c7224 */ /* 0x000fe200078e0010 */
[----:B------:R-:W-:Y:S01]  /*0850*/  MOV R18, 0x120 ;  /* 0x0000012000127802 */ /* 0x000fe20000000f00 */
[----:B------:R-:W-:Y:S01]  /*0860*/  IMAD.MOV.U32 R13, RZ, RZ, R2 ;  /* 0x000000ffff0d7224 */ /* 0x000fe200078e0002 */
[----:B------:R-:W1:Y:S01]  /*0870*/  LDCU.64 UR4, c[0x4][0x98] ;  /* 0x01001300ff0477ac */ /* 0x000e620008000a00 */
[----:B0-----:R-:W-:-:S05]  /*0880*/  IMAD.WIDE R8, R2, 0x4, R8 ;  /* 0x0000000402087825 */ /* 0x001fca00078e0208 */
[----:B------:R0:W5:Y:S01]  /*0890*/  LDG.E R17, desc[UR36][R8.64] ;  /* 0x0000002408117981 */ /* 0x000162000c1e1900 */
[----:B------:R0:W2:Y:S01]  /*08a0*/  LDC.64 R10, c[0x4][R18] ;  /* 0x01000000120a7b82 */ /* 0x0000a20000000a00 */
[----:B-1----:R-:W-:Y:S01]  /*08b0*/  IMAD.U32 R4, RZ, RZ, UR4 ;  /* 0x00000004ff047e24 */ /* 0x002fe2000f8e00ff */
[----:B------:R-:W-:Y:S01]  /*08c0*/  MOV R6, R23 ;  /* 0x0000001700067202 */ /* 0x000fe20000000f00 */
[----:B------:R0:W-:Y:S01]  /*08d0*/  STL.64 [R1], R12 ;  /* 0x0000000c01007387 */ /* 0x0001e20000100a00 */
[----:B------:R-:W-:Y:S02]  /*08e0*/  IMAD.U32 R5, RZ, RZ, UR5 ;  /* 0x00000005ff057e24 */ /* 0x000fe4000f8e00ff */
[----:B------:R-:W-:-:S07]  /*08f0*/  IMAD.MOV.U32 R7, RZ, RZ, R22 ;  /* 0x000000ffff077224 */ /* 0x000fce00078e0016 */
[----:B------:R-:W-:-:S07]  /*0900*/  LEPC R20, `(.L_x_11) ;  /* 0x000000001014794e */ /* 0x000fce0000000000 */
[----:B0-2--5:R-:W-:Y:S05]  /*0910*/  CALL.ABS.NOINC R10 ;  /* 0x000000000a007343 */ /* 0x025fea0003c00000 */
.L_x_11:
[----:B------:R-:W-:Y:S01]  /*0920*/  ISETP.NE.AND P0, PT, R16, 0x3, PT ;  /* 0x000000031000780c */ /* 0x000fe20003f05270 */
[----:B------:R-:W-:-:S12]  /*0930*/  BSSY.RECONVERGENT B7, `(.L_x_12) ;  /* 0x000002b000077945 */ /* 0x000fd80003800200 */
[----:B------:R-:W-:Y:S05]  /*0940*/  @P0 BRA `(.L_x_13) ;  /* 0x0000000000a40947 */ /* 0x000fea0003800000 */
[----:B------:R-:W0:Y:S01]  /*0950*/  LDC.64 R18, c[0x4][R18] ;  /* 0x0100000012127b82 */ /* 0x000e220000000a00 */
[----:B------:R-:W1:Y:S01]  /*0960*/  LDCU.64 UR4, c[0x4][0xa0] ;  /* 0x01001400ff0477ac */ /* 0x000e620008000a00 */
[----:B------:R-:W-:Y:S01]  /*0970*/  CS2R R6, SRZ ;  /* 0x0000000000067805 */ /* 0x000fe2000001ff00 */
[----:B-1----:R-:W-:Y:S02]  /*0980*/  IMAD.U32 R4, RZ, RZ, UR4 ;  /* 0x00000004ff047e24 */ /* 0x002fe4000f8e00ff */
[----:B------:R-:W-:-:S07]  /*0990*/  IMAD.U32 R5, RZ, RZ, UR5 ;  /* 0x00000005ff057e24 */ /* 0x000fce000f8e00ff */
[----:B------:R-:W-:-:S07]  /*09a0*/  LEPC R20, `(.L_x_14) ;  /* 0x000000001014794e */ /* 0x000fce0000000000 */
[----:B0-----:R-:W-:Y:S05]  /*09b0*/  CALL.ABS.NOINC R18 ;  /* 0x0000000012007343 */ /* 0x001fea0003c00000 */
.L_x_14:
[----:B------:R-:W0:Y:S02]  /*09c0*/  LDC.64 R4, c[0x4][0x10] ;  /* 0x01000400ff047b82 */ /* 0x000e240000000a00 */
[----:B0-----:R-:W2:Y:S02]  /*09d0*/  LDG.E R4, desc[UR36][R4.64] ;  /* 0x0000002404047981 */ /* 0x001ea4000c1e1900 */
[----:B--2---:R-:W-:-:S13]  /*09e0*/  ISETP.GE.AND P0, PT, R4, 0x1, PT ;  /* 0x000000010400780c */ /* 0x004fda0003f06270 */
[----:B------:R-:W-:Y:S05]  /*09f0*/  @!P0 BRA `(.L_x_15) ;  /* 0x0000000000588947 */ /* 0x000fea0003800000 */
[----:B------:R-:W-:Y:S01]  /*0a00*/  BSSY.RECONVERGENT B6, `(.L_x_15) ;  /* 0x0000015000067945 */ /* 0x000fe20003800200 */
[----:B------:R-:W-:-:S07]  /*0a10*/  IMAD.MOV.U32 R18, RZ, RZ, RZ ;  /* 0x000000ffff127224 */ /* 0x000fce00078e00ff */
.L_x_17:
[----:B------:R-:W0:Y:S01]  /*0a20*/  LDC.64 R10, c[0x4][0x48] ;  /* 0x01001200ff0a7b82 */ /* 0x000e220000000a00 */
[----:B------:R-:W-:Y:S01]  /*0a30*/  MOV R8, 0x120 ;  /* 0x0000012000087802 */ /* 0x000fe20000000f00 */
[----:B------:R-:W1:Y:S01]  /*0a40*/  LDCU.64 UR4, c[0x4][0x68] ;  /* 0x01000d00ff0477ac */ /* 0x000e620008000a00 */
[----:B0-----:R-:W2:Y:S02]  /*0a50*/  LDG.E.64 R10, desc[UR36][R10.64] ;  /* 0x000000240a0a7981 */ /* 0x001ea4000c1e1b00 */
[----:B--2---:R-:W-:-:S06]  /*0a60*/  IMAD.WIDE.U32 R12, R18, 0x4, R10 ;  /* 0x00000004120c7825 */ /* 0x004fcc00078e000a */
[----:B------:R-:W2:Y:S01]  /*0a70*/  LD.E R12, desc[UR36][R12.64] ;  /* 0x000000240c0c7980 */ /* 0x000ea2000c101900 */
[----:B------:R-:W0:Y:S01]  /*0a80*/  LDC.64 R8, c[0x4][R8] ;  /* 0x0100000008087b82 */ /* 0x000e220000000a00 */
[----:B-1----:R-:W-:Y:S01]  /*0a90*/  MOV R4, UR4 ;  /* 0x0000000400047c02 */ /* 0x002fe20008000f00 */
[----:B------:R-:W-:Y:S02]  /*0aa0*/  IMAD.U32 R5, RZ, RZ, UR5 ;  /* 0x00000005ff057e24 */ /* 0x000fe4000f8e00ff */
[----:B------:R-:W-:Y:S02]  /*0ab0*/  IMAD.MOV.U32 R6, RZ, RZ, R23 ;  /* 0x000000ffff067224 */ /* 0x000fe400078e0017 */
[----:B------:R-:W-:Y:S01]  /*0ac0*/  IMAD.MOV.U32 R7, RZ, RZ, R22 ;  /* 0x000000ffff077224 */ /* 0x000fe200078e0016 */
[----:B0-2---:R1:W-:Y:S06]  /*0ad0*/  STL [R1], R12 ;  /* 0x0000000c01007387 */ /* 0x0053ec0000100800 */
[----:B------:R-:W-:-:S07]  /*0ae0*/  LEPC R20, `(.L_x_16) ;  /* 0x000000001014794e */ /* 0x000fce0000000000 */
[----:B-1----:R-:W-:Y:S05]  /*0af0*/  CALL.ABS.NOINC R8 ;  /* 0x0000000008007343 */ /* 0x002fea0003c00000 */
.L_x_16:
[----:B------:R-:W0:Y:S02]  /*0b00*/  LDC.64 R4, c[0x4][0x10] ;  /* 0x01000400ff047b82 */ /* 0x000e240000000a00 */
[----:B0-----:R-:W2:Y:S01]  /*0b10*/  LDG.E R5, desc[UR36][R4.64] ;  /* 0x0000002404057981 */ /* 0x001ea2000c1e1900 */
[----:B------:R-:W-:-:S05]  /*0b20*/  VIADD R18, R18, 0x1 ;  /* 0x0000000112127836 */ /* 0x000fca0000000000 */
[----:B--2---:R-:W-:-:S13]  /*0b30*/  ISETP.GE.AND P0, PT, R18, R5, PT ;  /* 0x000000051200720c */ /* 0x004fda0003f06270 */
[----:B------:R-:W-:Y:S05]  /*0b40*/  @!P0 BRA `(.L_x_17) ;  /* 0xfffffffc00b48947 */ /* 0x000fea000383ffff */
[----:B------:R-:W-:Y:S05]  /*0b50*/  BSYNC.RECONVERGENT B6 ;  /* 0x0000000000067941 */ /* 0x000fea0003800200 */
.L_x_15:
[----:B------:R-:W-:Y:S01]  /*0b60*/  MOV R0, 0x120 ;  /* 0x0000012000007802 */ /* 0x000fe20000000f00 */
[----:B------:R-:W0:Y:S01]  /*0b70*/  LDCU.64 UR4, c[0x4][0x70] ;  /* 0x01000e00ff0477ac */ /* 0x000e220008000a00 */
[----:B------:R-:W-:Y:S02]  /*0b80*/  CS2R R6, SRZ ;  /* 0x0000000000067805 */ /* 0x000fe4000001ff00 */
[----:B------:R1:W2:Y:S01]  /*0b90*/  LDC.64 R8, c[0x4][R0] ;  /* 0x0100000000087b82 */ /* 0x0002a20000000a00 */
[----:B0-----:R-:W-:Y:S01]  /*0ba0*/  MOV R4, UR4 ;  /* 0x0000000400047c02 */ /* 0x001fe20008000f00 */
[----:B-1----:R-:W-:-:S07]  /*0bb0*/  IMAD.U32 R5, RZ, RZ, UR5 ;  /* 0x00000005ff057e24 */ /* 0x002fce000f8e00ff */
[----:B------:R-:W-:-:S07]  /*0bc0*/  LEPC R20, `(.L_x_13) ;  /* 0x000000001014794e */ /* 0x000fce0000000000 */
[----:B--2---:R-:W-:Y:S05]  /*0bd0*/  CALL.ABS.NOINC R8 ;  /* 0x0000000008007343 */ /* 0x004fea0003c00000 */
.L_x_13:
[----:B------:R-:W-:Y:S05]  /*0be0*/  BSYNC.RECONVERGENT B7 ;  /* 0x0000000000077941 */ /* 0x000fea0003800200 */
.L_x_12:
[----:B------:R-:W0:Y:S01]  /*0bf0*/  LDC.64 R30, c[0x0][0x390] ;  /* 0x0000e400ff1e7b82 */ /* 0x000e220000000a00 */
[----:B------:R-:W-:Y:S01]  /*0c00*/  BSSY.RECONVERGENT B8, `(.L_x_18) ;  /* 0x0000171000087945 */ /* 0x000fe20003800200 */
[----:B------:R-:W-:Y:S02]  /*0c10*/  IMAD.MOV.U32 R26, RZ, RZ, RZ ;  /* 0x000000ffff1a7224 */ /* 0x000fe400078e00ff */
[----:B------:R-:W-:Y:S02]  /*0c20*/  IMAD.MOV.U32 R18, RZ, RZ, RZ ;  /* 0x000000ffff127224 */ /* 0x000fe400078e00ff */
[----:B0-----:R-:W-:-:S07]  /*0c30*/  IMAD.WIDE R30, R2, 0x4, R30 ;  /* 0x00000004021e7825 */ /* 0x001fce00078e021e */
.L_x_50:
[----:B------:R-:W-:-:S13]  /*0c40*/  ISETP.GE.AND P0, PT, R27, 0x1, PT ;  /* 0x000000011b00780c */ /* 0x000fda0003f06270 */
[----:B------:R-:W-:Y:S05]  /*0c50*/  @!P0 BRA `(.L_x_19) ;  /* 0x0000000400408947 */ /* 0x000fea0003800000 */
[C---:B------:R-:W-:Y:S01]  /*0c60*/  ISETP.GE.U32.AND P1, PT, R27.reuse, 0x10, PT ;  /* 0x000000101b00780c */ /* 0x040fe20003f26070 */
[----:B------:R-:W-:Y:S01]  /*0c70*/  IMAD.MOV.U32 R0, RZ, RZ, RZ ;  /* 0x000000ffff007224 */ /* 0x000fe200078e00ff */
[----:B------:R-:W-:-:S04]  /*0c80*/  LOP3.LUT R8, R27, 0xf, RZ, 0xc0, !PT ;  /* 0x0000000f1b087812 */ /* 0x000fc800078ec0ff */
[----:B------:R-:W-:-:S07]  /*0c90*/  ISETP.NE.AND P0, PT, R8, RZ, PT ;  /* 0x000000ff0800720c */ /* 0x000fce0003f05270 */
[----:B------:R-:W-:Y:S06]  /*0ca0*/  @!P1 BRA `(.L_x_20) ;  /* 0x0000000000849947 */ /* 0x000fec0003800000 */
[----:B------:R-:W0:Y:S01]  /*0cb0*/  LDCU.64 UR4, c[0x0][0x390] ;  /* 0x00007200ff0477ac */ /* 0x000e220008000a00 */
[----:B------:R-:W-:Y:S01]  /*0cc0*/  LOP3.LUT R0, R27, 0x7ffffff0, RZ, 0xc0, !PT ;  /* 0x7ffffff01b007812 */ /* 0x000fe200078ec0ff */
[----:B------:R-:W-:Y:S01]  /*0cd0*/  BSSY.RECONVERGENT B0, `(.L_x_20) ;  /* 0x000001e000007945 */ /* 0x000fe20003800200 */
[----:B------:R-:W-:-:S03]  /*0ce0*/  MOV R9, 0xffffffff ;  /* 0xffffffff00097802 */ /* 0x000fc60000000f00 */
[----:B------:R-:W-:Y:S01]  /*0cf0*/  IMAD.MOV R3, RZ, RZ, -R0 ;  /* 0x000000ffff037224 */ /* 0x000fe200078e0a00 */
[----:B0-----:R-:W-:-:S04]  /*0d00*/  UIADD3 UR4, UP0, UPT, UR4, 0x20, URZ ;  /* 0x0000002004047890 */ /* 0x001fc8000ff1e0ff */
[----:B------:R-:W-:Y:S02]  /*0d10*/  UIADD3.X UR5, UPT, UPT, URZ, UR5, URZ, UP0, !UPT ;  /* 0x00000005ff057290 */ /* 0x000fe400087fe4ff */
[----:B------:R-:W-:-:S04]  /*0d20*/  IMAD.U32 R6, RZ, RZ, UR4 ;  /* 0x00000004ff067e24 */ /* 0x000fc8000f8e00ff */
[----:B------:R-:W-:-:S07]  /*0d30*/  IMAD.U32 R7, RZ, RZ, UR5 ;  /* 0x00000005ff077e24 */ /* 0x000fce000f8e00ff */
.L_x_21:
[----:B0-----:R-:W-:Y:S01]  /*0d40*/  IMAD.MOV.U32 R4, RZ, RZ, R6 ;  /* 0x000000ffff047224 */ /* 0x001fe200078e0006 */
[----:B------:R-:W-:Y:S01]  /*0d50*/  MOV R5, R7 ;  /* 0x0000000700057202 */ /* 0x000fe20000000f00 */
[----:B------:R-:W-:-:S03]  /*0d60*/  VIADD R3, R3, 0x10 ;  /* 0x0000001003037836 */ /* 0x000fc60000000000 */
[----:B------:R-:W-:Y:S01]  /*0d70*/  IADD3 R6, P2, PT, R4, 0x40, RZ ;  /* 0x0000004004067810 */ /* 0x000fe20007f5e0ff */
[----:B------:R0:W-:Y:S01]  /*0d80*/  STG.E desc[UR36][R4.64+-0x20], R9 ;  /* 0xffffe00904007986 */ /* 0x0001e2000c101924 */
[----:B------:R-:W-:-:S03]  /*0d90*/  ISETP.NE.AND P1, PT, R3, RZ, PT ;  /* 0x000000ff0300720c */ /* 0x000fc60003f25270 */
[----:B------:R0:W-:Y:S01]  /*0da0*/  STG.E desc[UR36][R4.64+-0x1c], R9 ;  /* 0xffffe40904007986 */ /* 0x0001e2000c101924 */
[----:B------:R-:W-:-:S03]  /*0db0*/  IMAD.X R7, RZ, RZ, R5, P2 ;  /* 0x000000ffff077224 */ /* 0x000fc600010e0605 */
[----:B------:R0:W-:Y:S04]  /*0dc0*/  STG.E desc[UR36][R4.64+-0x18], R9 ;  /* 0xffffe80904007986 */ /* 0x0001e8000c101924 */
        /* <DEDUP_REMOVED lines=12> */
[----:B------:R0:W-:Y:S01]  /*0e90*/  STG.E desc[UR36][R4.64+0x1c], R9 ;  /* 0x00001c0904007986 */ /* 0x0001e2000c101924 */
[----:B------:R-:W-:Y:S05]  /*0ea0*/  @P1 BRA `(.L_x_21) ;  /* 0xfffffffc00a41947 */ /* 0x000fea000383ffff */
[----:B------:R-:W-:Y:S05]  /*0eb0*/  BSYNC.RECONVERGENT B0 ;  /* 0x0000000000007941 */ /* 0x000fea0003800200 */
.L_x_20:
[----:B------:R-:W-:Y:S05]  /*0ec0*/  @!P0 BRA `(.L_x_19) ;  /* 0x0000000000a48947 */ /* 0x000fea0003800000 */
[----:B------:R-:W-:Y:S01]  /*0ed0*/  VIADD R3, R8, 0xffffffff ;  /* 0xffffffff08037836 */ /* 0x000fe20000000000 */
[----:B------:R-:W-:-:S04]  /*0ee0*/  LOP3.LUT R6, R27, 0x7, RZ, 0xc0, !PT ;  /* 0x000000071b067812 */ /* 0x000fc800078ec0ff */
[----:B------:R-:W-:Y:S02]  /*0ef0*/  ISETP.GE.U32.AND P0, PT, R3, 0x7, PT ;  /* 0x000000070300780c */ /* 0x000fe40003f06070 */
[----:B------:R-:W-:-:S11]  /*0f00*/  ISETP.NE.AND P1, PT, R6, RZ, PT ;  /* 0x000000ff0600720c */ /* 0x000fd60003f25270 */
[----:B------:R-:W-:Y:S05]  /*0f10*/  @!P0 BRA `(.L_x_22) ;  /* 0x0000000000308947 */ /* 0x000fea0003800000 */
[----:B0-----:R-:W0:Y:S01]  /*0f20*/  LDC.64 R4, c[0x0][0x390] ;  /* 0x0000e400ff047b82 */ /* 0x001e220000000a00 */
[----:B------:R-:W-:Y:S02]  /*0f30*/  IMAD.MOV.U32 R3, RZ, RZ, -0x1 ;  /* 0xffffffffff037424 */ /* 0x000fe400078e00ff */
[C---:B0-----:R-:W-:Y:S01]  /*0f40*/  IMAD.WIDE.U32 R4, R0.reuse, 0x4, R4 ;  /* 0x0000000400047825 */ /* 0x041fe200078e0004 */
[----:B------:R-:W-:-:S04]  /*0f50*/  IADD3 R0, PT, PT, R0, 0x8, RZ ;  /* 0x0000000800007810 */ /* 0x000fc80007ffe0ff */
[----:B------:R1:W-:Y:S04]  /*0f60*/  STG.E desc[UR36][R4.64], R3 ;  /* 0x0000000304007986 */ /* 0x0003e8000c101924 */
[----:B------:R1:W-:Y:S04]  /*0f70*/  STG.E desc[UR36][R4.64+0x4], R3 ;  /* 0x0000040304007986 */ /* 0x0003e8000c101924 */
[----:B------:R1:W-:Y:S04]  /*0f80*/  STG.E desc[UR36][R4.64+0x8], R3 ;  /* 0x0000080304007986 */ /* 0x0003e8000c101924 */
[----:B------:R1:W-:Y:S04]  /*0f90*/  STG.E desc[UR36][R4.64+0xc], R3 ;  /* 0x00000c0304007986 */ /* 0x0003e8000c101924 */
[----:B------:R1:W-:Y:S04]  /*0fa0*/  STG.E desc[UR36][R4.64+0x10], R3 ;  /* 0x0000100304007986 */ /* 0x0003e8000c101924 */
[----:B------:R1:W-:Y:S04]  /*0fb0*/  STG.E desc[UR36][R4.64+0x14], R3 ;  /* 0x0000140304007986 */ /* 0x0003e8000c101924 */
[----:B------:R1:W-:Y:S04]  /*0fc0*/  STG.E desc[UR36][R4.64+0x18], R3 ;  /* 0x0000180304007986 */ /* 0x0003e8000c101924 */
[----:B------:R1:W-:Y:S02]  /*0fd0*/  STG.E desc[UR36][R4.64+0x1c], R3 ;  /* 0x00001c0304007986 */ /* 0x0003e4000c101924 */
.L_x_22:
[----:B------:R-:W-:Y:S05]  /*0fe0*/  @!P1 BRA `(.L_x_19) ;  /* 0x00000000005c9947 */ /* 0x000fea0003800000 */
[----:B-1----:R-:W-:Y:S01]  /*0ff0*/  VIADD R3, R6, 0xffffffff ;  /* 0xffffffff06037836 */ /* 0x002fe20000000000 */
[----:B------:R-:W-:-:S04]  /*1000*/  LOP3.LUT R6, R27, 0x3, RZ, 0xc0, !PT ;  /* 0x000000031b067812 */ /* 0x000fc800078ec0ff */
[----:B------:R-:W-:Y:S02]  /*1010*/  ISETP.GE.U32.AND P0, PT, R3, 0x3, PT ;  /* 0x000000030300780c */ /* 0x000fe40003f06070 */
[----:B------:R-:W-:-:S11]  /*1020*/  ISETP.NE.AND P1, PT, R6, RZ, PT ;  /* 0x000000ff0600720c */ /* 0x000fd60003f25270 */
[----:B------:R-:W-:Y:S05]  /*1030*/  @!P0 BRA `(.L_x_23) ;  /* 0x0000000000208947 */ /* 0x000fea0003800000 */
[----:B0-----:R-:W0:Y:S01]  /*1040*/  LDC.64 R4, c[0x0][0x390] ;  /* 0x0000e400ff047b82 */ /* 0x001e220000000a00 */
[----:B------:R-:W-:Y:S02]  /*1050*/  IMAD.MOV.U32 R3, RZ, RZ, -0x1 ;  /* 0xffffffffff037424 */ /* 0x000fe400078e00ff */
[----:B0-----:R-:W-:-:S04]  /*1060*/  IMAD.WIDE.U32 R4, R0, 0x4, R4 ;  /* 0x0000000400047825 */ /* 0x001fc800078e0004 */
[----:B------:R-:W-:Y:S01]  /*1070*/  VIADD R0, R0, 0x4 ;  /* 0x0000000400007836 */ /* 0x000fe20000000000 */
[----:B------:R1:W-:Y:S04]  /*1080*/  STG.E desc[UR36][R4.64], R3 ;  /* 0x0000000304007986 */ /* 0x0003e8000c101924 */
[----:B------:R1:W-:Y:S04]  /*1090*/  STG.E desc[UR36][R4.64+0x4], R3 ;  /* 0x0000040304007986 */ /* 0x0003e8000c101924 */
[----:B------:R1:W-:Y:S04]  /*10a0*/  STG.E desc[UR36][R4.64+0x8], R3 ;  /* 0x0000080304007986 */ /* 0x0003e8000c101924 */
[----:B------:R1:W-:Y:S02]  /*10b0*/  STG.E desc[UR36][R4.64+0xc], R3 ;  /* 0x00000c0304007986 */ /* 0x0003e4000c101924 */
.L_x_23:
[----:B------:R-:W-:Y:S05]  /*10c0*/  @!P1 BRA `(.L_x_19) ;  /* 0x0000000000249947 */ /* 0x000fea0003800000 */
[----:B01----:R-:W0:Y:S01]  /*10d0*/  LDC.64 R4, c[0x0][0x390] ;  /* 0x0000e400ff047b82 */ /* 0x003e220000000a00 */
[----:B------:R-:W-:Y:S01]  /*10e0*/  IMAD.MOV.U32 R3, RZ, RZ, -0x1 ;  /* 0xffffffffff037424 */ /* 0x000fe200078e00ff */
[----:B------:R-:W-:Y:S01]  /*10f0*/  ISETP.NE.AND P0, PT, R6, 0x1, PT ;  /* 0x000000010600780c */ /* 0x000fe20003f05270 */
[----:B0-----:R-:W-:-:S05]  /*1100*/  IMAD.WIDE.U32 R4, R0, 0x4, R4 ;  /* 0x0000000400047825 */ /* 0x001fca00078e0004 */
[----:B------:R2:W-:Y:S07]  /*1110*/  STG.E desc[UR36][R4.64], R3 ;  /* 0x0000000304007986 */ /* 0x0005ee000c101924 */
[----:B------:R-:W-:Y:S05]  /*1120*/  @!P0 BRA `(.L_x_19) ;  /* 0x00000000000c8947 */ /* 0x000fea0003800000 */
[----:B------:R-:W-:Y:S01]  /*1130*/  ISETP.NE.AND P0, PT, R6, 0x2, PT ;  /* 0x000000020600780c */ /* 0x000fe20003f05270 */
[----:B------:R3:W-:-:S12]  /*1140*/  STG.E desc[UR36][R4.64+0x4], R3 ;  /* 0x0000040304007986 */ /* 0x0007d8000c101924 */
[----:B------:R3:W-:Y:S02]  /*1150*/  @P0 STG.E desc[UR36][R4.64+0x8], R3 ;  /* 0x0000080304000986 */ /* 0x0007e4000c101924 */
.L_x_19:
[----:B------:R-:W-:Y:S01]  /*1160*/  MOV R8, 0x120 ;  /* 0x0000012000087802 */ /* 0x000fe20000000f00 */
[----:B------:R4:W-:Y:S01]  /*1170*/  STL [R1], R18 ;  /* 0x0000001201007387 */ /* 0x0009e20000100800 */
[----:B------:R-:W1:Y:S01]  /*1180*/  LDCU.64 UR4, c[0x4][0xa8] ;  /* 0x01001500ff0477ac */ /* 0x000e620008000a00 */
[----:B------:R-:W-:Y:S02]  /*1190*/  IMAD.MOV.U32 R6, RZ, RZ, R23 ;  /* 0x000000ffff067224 */ /* 0x000fe400078e0017 */
[----:B------:R-:W-:Y:S01]  /*11a0*/  IMAD.MOV.U32 R7, RZ, RZ, R22 ;  /* 0x000000ffff077224 */ /* 0x000fe200078e0016 */
[----:B0-----:R-:W0:Y:S01]  /*11b0*/  LDC.64 R8, c[0x4][R8] ;  /* 0x0100000008087b82 */ /* 0x001e220000000a00 */
[----:B-123--:R-:W-:Y:S01]  /*11c0*/  MOV R4, UR4 ;  /* 0x0000000400047c02 */ /* 0x00efe20008000f00 */
[----:B----4-:R-:W-:-:S07]  /*11d0*/  IMAD.U32 R5, RZ, RZ, UR5 ;  /* 0x00000005ff057e24 */ /* 0x010fce000f8e00ff */
[----:B------:R-:W-:-:S07]  /*11e0*/  LEPC R20, `(.L_x_24) ;  /* 0x000000001014794e */ /* 0x000fce0000000000 */
[----:B0-----:R-:W-:Y:S05]  /*11f0*/  CALL.ABS.NOINC R8 ;  /* 0x0000000008007343 */ /* 0x001fea0003c00000 */
.L_x_24:
[----:B------:R-:W0:Y:S02]  /*1200*/  LDC.64 R4, c[0x4][0x40] ;  /* 0x01001000ff047b82 */ /* 0x000e240000000a00 */
[----:B0-----:R-:W2:Y:S02]  /*1210*/  LDG.E.64 R4, desc[UR36][R4.64] ;  /* 0x0000002404047981 */ /* 0x001ea4000c1e1b00 */
[----:B--2---:R-:W-:-:S06]  /*1220*/  IMAD.WIDE R28, R18, 0x8, R4 ;  /* 0x00000008121c7825 */ /* 0x004fcc00078e0204 */
[----:B------:R-:W2:Y:S02]  /*1230*/  LD.E.64 R28, desc[UR36][R28.64] ;  /* 0x000000241c1c7980 */ /* 0x000ea4000c101b00 */
[----:B--2---:R-:W-:-:S04]  /*1240*/  ISETP.NE.U32.AND P0, PT, R28, RZ, PT ;  /* 0x000000ff1c00720c */ /* 0x004fc80003f05070 */
[----:B------:R-:W-:-:S13]  /*1250*/  ISETP.NE.AND.EX P0, PT, R29, RZ, PT, P0 ;  /* 0x000000ff1d00720c */ /* 0x000fda0003f05300 */
[----:B------:R-:W-:Y:S05]  /*1260*/  @!P0 EXIT ;  /* 0x000000000000894d */ /* 0x000fea0003800000 */
[----:B------:R-:W-:Y:S01]  /*1270*/  MOV R8, 0x120 ;  /* 0x0000012000087802 */ /* 0x000fe20000000f00 */
[----:B------:R-:W5:Y:S01]  /*1280*/  LD.E.64 R28, desc[UR36][R28.64] ;  /* 0x000000241c1c7980 */ /* 0x000f62000c101b00 */
[----:B------:R-:W0:Y:S01]  /*1290*/  LDCU.64 UR4, c[0x4][0xb0] ;  /* 0x01001600ff0477ac */ /* 0x000e220008000a00 */
[----:B------:R-:W-:Y:S02]  /*12a0*/  IMAD.MOV.U32 R6, RZ, RZ, R23 ;  /* 0x000000ffff067224 */ /* 0x000fe400078e0017 */
[----:B------:R1:W-:Y:S01]  /*12b0*/  STL [R1], R16 ;  /* 0x0000001001007387 */ /* 0x0003e20000100800 */
[----:B------:R-:W2:Y:S01]  /*12c0*/  LDC.64 R8, c[0x4][R8] ;  /* 0x0100000008087b82 */ /* 0x000ea20000000a00 */
[----:B------:R-:W-:Y:S02]  /*12d0*/  IMAD.MOV.U32 R7, RZ, RZ, R22 ;  /* 0x000000ffff077224 */ /* 0x000fe400078e0016 */
[----:B0-----:R-:W-:Y:S01]  /*12e0*/  IMAD.U32 R4, RZ, RZ, UR4 ;  /* 0x00000004ff047e24 */ /* 0x001fe2000f8e00ff */
[----:B-1----:R-:W-:-:S07]  /*12f0*/  MOV R5, UR5 ;  /* 0x0000000500057c02 */ /* 0x002fce0008000f00 */
[----:B------:R-:W-:-:S07]  /*1300*/  LEPC R20, `(.L_x_25) ;  /* 0x000000001014794e */ /* 0x000fce0000000000 */
[----:B--2--5:R-:W-:Y:S05]  /*1310*/  CALL.ABS.NOINC R8 ;  /* 0x0000000008007343 */ /* 0x024fea0003c00000 */
.L_x_25:
[----:B------:R-:W0:Y:S02]  /*1320*/  LDC.64 R4, c[0x4][0x38] ;  /* 0x01000e00ff047b82 */ /* 0x000e240000000a00 */
[----:B0-----:R-:W2:Y:S02]  /*1330*/  LDG.E R4, desc[UR36][R4.64] ;  /* 0x0000002404047981 */ /* 0x001ea4000c1e1900 */
[----:B--2---:R-:W-:-:S13]  /*1340*/  ISETP.GE.AND P0, PT, R4, 0x1, PT ;  /* 0x000000010400780c */ /* 0x004fda0003f06270 */
[----:B------:R-:W-:Y:S05]  /*1350*/  @!P0 BRA `(.L_x_26) ;  /* 0x0000000000508947 */ /* 0x000fea0003800000 */
[----:B------:R-:W-:Y:S01]  /*1360*/  BSSY.RECONVERGENT B6, `(.L_x_26) ;  /* 0x0000013000067945 */ /* 0x000fe20003800200 */
[----:B------:R-:W-:-:S07]  /*1370*/  IMAD.MOV.U32 R24, RZ, RZ, RZ ;  /* 0x000000ffff187224 */ /* 0x000fce00078e00ff */
.L_x_28:
[----:B------:R-:W-:Y:S01]  /*1380*/  IMAD.WIDE.U32 R10, R24, 0x4, R28 ;  /* 0x00000004180a7825 */ /* 0x000fe200078e001c */
[----:B------:R-:W-:Y:S01]  /*1390*/  MOV R8, 0x120 ;  /* 0x0000012000087802 */ /* 0x000fe20000000f00 */
[----:B------:R-:W0:Y:S03]  /*13a0*/  LDCU.64 UR4, c[0x4][0xb8] ;  /* 0x01001700ff0477ac */ /* 0x000e260008000a00 */
[----:B------:R-:W2:Y:S01]  /*13b0*/  LD.E R25, desc[UR36][R10.64] ;  /* 0x000000240a197980 */ /* 0x000ea2000c101900 */
[----:B------:R-:W-:Y:S01]  /*13c0*/  IMAD.MOV.U32 R6, RZ, RZ, R23 ;  /* 0x000000ffff067224 */ /* 0x000fe200078e0017 */
[----:B------:R-:W1:Y:S01]  /*13d0*/  LDC.64 R8, c[0x4][R8] ;  /* 0x0100000008087b82 */ /* 0x000e620000000a00 */
[----:B------:R-:W-:Y:S02]  /*13e0*/  IMAD.MOV.U32 R7, RZ, RZ, R22 ;  /* 0x000000ffff077224 */ /* 0x000fe400078e0016 */
[----:B0-----:R-:W-:Y:S01]  /*13f0*/  IMAD.U32 R4, RZ, RZ, UR4 ;  /* 0x00000004ff047e24 */ /* 0x001fe2000f8e00ff */
[----:B------:R-:W-:Y:S01]  /*1400*/  MOV R5, UR5 ;  /* 0x0000000500057c02 */ /* 0x000fe20008000f00 */
[----:B-12---:R0:W-:Y:S06]  /*1410*/  STL.64 [R1], R24 ;  /* 0x0000001801007387 */ /* 0x0061ec0000100a00 */
[----:B------:R-:W-:-:S07]  /*1420*/  LEPC R20, `(.L_x_27) ;  /* 0x000000001014794e */ /* 0x000fce0000000000 */
[----:B0-----:R-:W-:Y:S05]  /*1430*/  CALL.ABS.NOINC R8 ;  /* 0x0000000008007343 */ /* 0x001fea0003c00000 */
.L_x_27:
[----:B------:R-:W0:Y:S02]  /*1440*/  LDC.64 R4, c[0x4][0x38] ;  /* 0x01000e00ff047b82 */ /* 0x000e240000000a00 */
[----:B0-----:R-:W2:Y:S01]  /*1450*/  LDG.E R5, desc[UR36][R4.64] ;  /* 0x0000002404057981 */ /* 0x001ea2000c1e1900 */
[----:B------:R-:W-:-:S05]  /*1460*/  VIADD R24, R24, 0x1 ;  /* 0x0000000118187836 */ /* 0x000fca0000000000 */
[----:B--2---:R-:W-:-:S13]  /*1470*/  ISETP.GE.AND P0, PT, R24, R5, PT ;  /* 0x000000051800720c */ /* 0x004fda0003f06270 */
[----:B------:R-:W-:Y:S05]  /*1480*/  @!P0 BRA `(.L_x_28) ;  /* 0xfffffffc00bc8947 */ /* 0x000fea000383ffff */
[----:B------:R-:W-:Y:S05]  /*1490*/  BSYNC.RECONVERGENT B6 ;  /* 0x0000000000067941 */ /* 0x000fea0003800200 */
.L_x_26:
[----:B------:R-:W-:Y:S01]  /*14a0*/  MOV R8, 0x120 ;  /* 0x0000012000087802 */ /* 0x000fe20000000f00 */
[----:B------:R-:W0:Y:S01]  /*14b0*/  LDCU.64 UR4, c[0x4][0x70] ;  /* 0x01000e00ff0477ac */ /* 0x000e220008000a00 */
[----:B------:R-:W-:-:S04]  /*14c0*/  CS2R R6, SRZ ;  /* 0x0000000000067805 */ /* 0x000fc8000001ff00 */
[----:B------:R-:W1:Y:S01]  /*14d0*/  LDC.64 R8, c[0x4][R8] ;  /* 0x0100000008087b82 */ /* 0x000e620000000a00 */
[----:B0-----:R-:W-:Y:S01]  /*14e0*/  IMAD.U32 R4, RZ, RZ, UR4 ;  /* 0x00000004ff047e24 */ /* 0x001fe2000f8e00ff */
[----:B------:R-:W-:-:S07]  /*14f0*/  MOV R5, UR5 ;  /* 0x0000000500057c02 */ /* 0x000fce0008000f00 */
[----:B------:R-:W-:-:S07]  /*1500*/  LEPC R20, `(.L_x_29) ;  /* 0x000000001014794e */ /* 0x000fce0000000000 */
[----:B-1----:R-:W-:Y:S05]  /*1510*/  CALL.ABS.NOINC R8 ;  /* 0x0000000008007343 */ /* 0x002fea0003c00000 */
.L_x_29:
[----:B------:R-:W2:Y:S01]  /*1520*/  LD.E R0, desc[UR36][R28.64] ;  /* 0x000000241c007980 */ /* 0x000ea2000c101900 */
[----:B------:R-:W-:Y:S01]  /*1530*/  BSSY.RECONVERGENT B7, `(.L_x_30) ;  /* 0x00000a5000077945 */ /* 0x000fe20003800200 */
[----:B--2---:R-:W-:-:S13]  /*1540*/  ISETP.GT.AND P0, PT, R0, R17, PT ;  /* 0x000000110000720c */ /* 0x004fda0003f04270 */
[----:B------:R-:W-:Y:S05]  /*1550*/  @!P0 BRA `(.L_x_31) ;  /* 0x0000000000388947 */ /* 0x000fea0003800000 */
[----:B------:R-:W-:Y:S01]  /*1560*/  MOV R8, 0x120 ;  /* 0x0000012000087802 */ /* 0x000fe20000000f00 */
[----:B------:R0:W-:Y:S01]  /*1570*/  STL.64 [R1], R16 ;  /* 0x0000001001007387 */ /* 0x0001e20000100a00 */
[----:B------:R-:W1:Y:S01]  /*1580*/  LDCU.64 UR4, c[0x4][0xc0] ;  /* 0x01001800ff0477ac */ /* 0x000e620008000a00 */
[----:B------:R-:W-:Y:S02]  /*1590*/  IMAD.MOV.U32 R6, RZ, RZ, R23 ;  /* 0x000000ffff067224 */ /* 0x000fe400078e0017 */
[----:B------:R0:W-:Y:S01]  /*15a0*/  STL [R1+0x8], R2 ;  /* 0x0000080201007387 */ /* 0x0001e20000100800 */
[----:B------:R-:W2:Y:S01]  /*15b0*/  LDC.64 R8, c[0x4][R8] ;  /* 0x0100000008087b82 */ /* 0x000ea20000000a00 */
[----:B------:R-:W-:Y:S02]  /*15c0*/  IMAD.MOV.U32 R7, RZ, RZ, R22 ;  /* 0x000000ffff077224 */ /* 0x000fe400078e0016 */
[----:B-1----:R-:W-:Y:S02]  /*15d0*/  IMAD.U32 R4, RZ, RZ, UR4 ;  /* 0x00000004ff047e24 */ /* 0x002fe4000f8e00ff */
[----:B0-----:R-:W-:-:S07]  /*15e0*/  IMAD.U32 R5, RZ, RZ, UR5 ;  /* 0x00000005ff057e24 */ /* 0x001fce000f8e00ff */
[----:B------:R-:W-:-:S07]  /*15f0*/  LEPC R20, `(.L_x_32) ;  /* 0x000000001014794e */ /* 0x000fce0000000000 */
[----:B--2---:R-:W-:Y:S05]  /*1600*/  CALL.ABS.NOINC R8 ;  /* 0x0000000008007343 */ /* 0x004fea0003c00000 */
.L_x_32:
[----:B------:R0:W-:Y:S01]  /*1610*/  STG.E desc[UR36][R30.64], RZ ;  /* 0x000000ff1e007986 */ /* 0x0001e2000c101924 */
[----:B------:R-:W-:Y:S01]  /*1620*/  IADD3 R26, PT, PT, R26, 0x1, RZ ;  /* 0x000000011a1a7810 */ /* 0x000fe20007ffe0ff */
[----:B------:R-:W-:Y:S06]  /*1630*/  BRA `(.L_x_33) ;  /* 0x0000000800507947 */ /* 0x000fec0003800000 */
.L_x_31:
[----:B------:R-:W0:Y:S02]  /*1640*/  LDC.64 R6, c[0x4][0x38] ;  /* 0x01000e00ff067b82 */ /* 0x000e240000000a00 */
[----:B0-----:R-:W2:Y:S02]  /*1650*/  LDG.E R5, desc[UR36][R6.64] ;  /* 0x0000002406057981 */ /* 0x001ea4000c1e1900 */
[----:B--2---:R-:W-:-:S06]  /*1660*/  IMAD.WIDE R4, R5, 0x4, R28 ;  /* 0x0000000405047825 */ /* 0x004fcc00078e021c */
[----:B------:R-:W2:Y:S02]  /*1670*/  LD.E R4, desc[UR36][R4.64+-0x4] ;  /* 0xfffffc2404047980 */ /* 0x000ea4000c101900 */
[----:B--2---:R-:W-:-:S13]  /*1680*/  ISETP.GE.AND P0, PT, R4, R17, PT ;  /* 0x000000110400720c */ /* 0x004fda0003f06270 */
[----:B------:R-:W-:Y:S05]  /*1690*/  @P0 BRA `(.L_x_34) ;  /* 0x0000000000400947 */ /* 0x000fea0003800000 */
        /* <DEDUP_REMOVED lines=11> */
.L_x_35:
[----:B------:R-:W0:Y:S02]  /*1750*/  LDC.64 R4, c[0x4][0x38] ;  /* 0x01000e00ff047b82 */ /* 0x000e240000000a00 */
[----:B0-----:R-:W2:Y:S01]  /*1760*/  LDG.E R5, desc[UR36][R4.64] ;  /* 0x0000002404057981 */ /* 0x001ea2000c1e1900 */
[----:B------:R-:W-:-:S03]  /*1770*/  IADD3 R26, PT, PT, R26, 0x1, RZ ;  /* 0x000000011a1a7810 */ /* 0x000fc60007ffe0ff */
[----:B--2---:R1:W-:Y:S01]  /*1780*/  STG.E desc[UR36][R30.64], R5 ;  /* 0x000000051e007986 */ /* 0x0043e2000c101924 */
[----:B------:R-:W-:Y:S05]  /*1790*/  BRA `(.L_x_33) ;  /* 0x0000000400f87947 */ /* 0x000fea0003800000 */
.L_x_34:
        /* <DEDUP_REMOVED lines=11> */
.L_x_36:
[----:B------:R-:W0:Y:S02]  /*1850*/  LDC.64 R8, c[0x4][0x20] ;  /* 0x01000800ff087b82 */ /* 0x000e240000000a00 */
[----:B0-----:R0:W2:Y:S06]  /*1860*/  LDG.E R0, desc[UR36][R8.64] ;  /* 0x0000002408007981 */ /* 0x0010ac000c1e1900 */
[----:B------:R-:W1:Y:S02]  /*1870*/  LDC.64 R10, c[0x4][0x38] ;  /* 0x01000e00ff0a7b82 */ /* 0x000e640000000a00 */
[----:B-1----:R1:W3:Y:S01]  /*1880*/  LDG.E R3, desc[UR36][R10.64] ;  /* 0x000000240a037981 */ /* 0x0022e2000c1e1900 */
[----:B0-----:R-:W-:-:S02]  /*1890*/  IABS R8, R16 ;  /* 0x0000001000087213 */ /* 0x001fc40000000000 */
[----:B------:R-:W-:Y:S02]  /*18a0*/  ISETP.GE.AND P2, PT, R16, RZ, PT ;  /* 0x000000ff1000720c */ /* 0x000fe40003f46270 */
[-C--:B--2---:R-:W-:Y:S02]  /*18b0*/  IABS R6, R0.reuse ;  /* 0x0000000000067213 */ /* 0x084fe40000000000 */
[----:B-1----:R-:W-:Y:S02]  /*18c0*/  IABS R10, R0 ;  /* 0x00000000000a7213 */ /* 0x002fe40000000000 */
[----:B------:R-:W0:Y:S08]  /*18d0*/  I2F.RP R7, R6 ;  /* 0x0000000600077306 */ /* 0x000e300000209400 */
[----:B0-----:R-:W0:Y:S02]  /*18e0*/  MUFU.RCP R7, R7 ;  /* 0x0000000700077308 */ /* 0x001e240000001000 */
[----:B0-----:R-:W-:Y:S01]  /*18f0*/  IADD3 R4, PT, PT, R7, 0xffffffe, RZ ;  /* 0x0ffffffe07047810 */ /* 0x001fe20007ffe0ff */
[----:B------:R-:W-:-:S05]  /*1900*/  IMAD.MOV R7, RZ, RZ, -R10 ;  /* 0x000000ffff077224 */ /* 0x000fca00078e0a0a */
[----:B------:R0:W1:Y:S02]  /*1910*/  F2I.FTZ.U32.TRUNC.NTZ R5, R4 ;  /* 0x0000000400057305 */ /* 0x000064000021f000 */
[----:B0-----:R-:W-:Y:S02]  /*1920*/  IMAD.MOV.U32 R4, RZ, RZ, RZ ;  /* 0x000000ffff047224 */ /* 0x001fe400078e00ff */
[----:B-1----:R-:W-:-:S04]  /*1930*/  IMAD.MOV R13, RZ, RZ, -R5 ;  /* 0x000000ffff0d7224 */ /* 0x002fc800078e0a05 */
[----:B------:R-:W-:-:S04]  /*1940*/  IMAD R9, R13, R6, RZ ;  /* 0x000000060d097224 */ /* 0x000fc800078e02ff */
[----:B------:R-:W-:-:S06]  /*1950*/  IMAD.HI.U32 R5, R5, R9, R4 ;  /* 0x0000000905057227 */ /* 0x000fcc00078e0004 */
[----:B------:R-:W-:-:S04]  /*1960*/  IMAD.HI.U32 R5, R5, R8, RZ ;  /* 0x0000000805057227 */ /* 0x000fc800078e00ff */
[----:B------:R-:W-:-:S05]  /*1970*/  IMAD R5, R5, R7, R8 ;  /* 0x0000000705057224 */ /* 0x000fca00078e0208 */
[----:B------:R-:W-:-:S13]  /*1980*/  ISETP.GT.U32.AND P0, PT, R6, R5, PT ;  /* 0x000000050600720c */ /* 0x000fda0003f04070 */
[----:B------:R-:W-:Y:S01]  /*1990*/  @!P0 IMAD.IADD R5, R5, 0x1, -R6 ;  /* 0x0000000105058824 */ /* 0x000fe200078e0a06 */
[----:B------:R-:W-:-:S04]  /*19a0*/  ISETP.NE.AND P0, PT, R0, RZ, PT ;  /* 0x000000ff0000720c */ /* 0x000fc80003f05270 */
[----:B------:R-:W-:-:S13]  /*19b0*/  ISETP.GT.U32.AND P1, PT, R6, R5, PT ;  /* 0x000000050600720c */ /* 0x000fda0003f24070 */
[----:B------:R-:W-:-:S05]  /*19c0*/  @!P1 IADD3 R5, PT, PT, R5, -R6, RZ ;  /* 0x8000000605059210 */ /* 0x000fca0007ffe0ff */
[----:B------:R-:W-:Y:S01]  /*19d0*/  @!P2 IMAD.MOV R5, RZ, RZ, -R5 ;  /* 0x000000ffff05a224 */ /* 0x000fe200078e0a05 */
[----:B------:R-:W-:-:S04]  /*19e0*/  @!P0 LOP3.LUT R5, RZ, R0, RZ, 0x33, !PT ;  /* 0x00000000ff058212 */ /* 0x000fc800078e33ff */
[----:B---3--:R-:W-:-:S13]  /*19f0*/  ISETP.GE.AND P0, PT, R5, R3, PT ;  /* 0x000000030500720c */ /* 0x008fda0003f06270 */
[----:B------:R-:W-:Y:S05]  /*1a00*/  @P0 BRA `(.L_x_33) ;  /* 0x00000004005c0947 */ /* 0x000fea0003800000 */
[----:B------:R-:W-:-:S07]  /*1a10*/  IMAD.MOV.U32 R25, RZ, RZ, R5 ;  /* 0x000000ffff197224 */ /* 0x000fce00078e0005 */
.L_x_43:
[----:B------:R-:W2:Y:S02]  /*1a20*/  LDG.E R0, desc[UR36][R30.64] ;  /* 0x000000241e007981 */ /* 0x000ea4000c1e1900 */
[----:B--2---:R-:W-:-:S13]  /*1a30*/  ISETP.NE.AND P0, PT, R0, -0x1, PT ;  /* 0xffffffff0000780c */ /* 0x004fda0003f05270 */
[----:B------:R-:W-:Y:S05]  /*1a40*/  @P0 BRA `(.L_x_33) ;  /* 0x00000004004c0947 */ /* 0x000fea0003800000 */
[----:B------:R-:W-:Y:S01]  /*1a50*/  MOV R8, 0x120 ;  /* 0x0000012000087802 */ /* 0x000fe20000000f00 */
[----:B------:R-:W-:Y:S01]  /*1a60*/  IMAD.MOV.U32 R24, RZ, RZ, R16 ;  /* 0x000000ffff187224 */ /* 0x000fe200078e0010 */
[----:B------:R0:W-:Y:S01]  /*1a70*/  STL [R1+0x8], R2 ;  /* 0x0000080201007387 */ /* 0x0001e20000100800 */
[----:B------:R-:W1:Y:S01]  /*1a80*/  LDCU.64 UR4, c[0x4][0xd8] ;  /* 0x01001b00ff0477ac */ /* 0x000e620008000a00 */
[----:B------:R-:W-:Y:S02]  /*1a90*/  IMAD.MOV.U32 R6, RZ, RZ, R23 ;  /* 0x000000ffff067224 */ /* 0x000fe400078e0017 */
[----:B------:R0:W-:Y:S01]  /*1aa0*/  STL.64 [R1], R24 ;  /* 0x0000001801007387 */ /* 0x0001e20000100a00 */
[----:B------:R-:W2:Y:S01]  /*1ab0*/  LDC.64 R8, c[0x4][R8] ;  /* 0x0100000008087b82 */ /* 0x000ea20000000a00 */
[----:B------:R-:W-:Y:S02]  /*1ac0*/  IMAD.MOV.U32 R7, RZ, RZ, R22 ;  /* 0x000000ffff077224 */ /* 0x000fe400078e0016 */
[----:B-1----:R-:W-:Y:S01]  /*1ad0*/  IMAD.U32 R4, RZ, RZ, UR4 ;  /* 0x00000004ff047e24 */ /* 0x002fe2000f8e00ff */
[----:B0-----:R-:W-:-:S07]  /*1ae0*/  MOV R5, UR5 ;  /* 0x0000000500057c02 */ /* 0x001fce0008000f00 */
[----:B------:R-:W-:-:S07]  /*1af0*/  LEPC R20, `(.L_x_37) ;  /* 0x000000001014794e */ /* 0x000fce0000000000 */
[----:B--2---:R-:W-:Y:S05]  /*1b00*/  CALL.ABS.NOINC R8 ;  /* 0x0000000008007343 */ /* 0x004fea0003c00000 */
.L_x_37:
[----:B------:R-:W0:Y:S01]  /*1b10*/  LDC.64 R4, c[0x4][0x20] ;  /* 0x01000800ff047b82 */ /* 0x000e220000000a00 */
[----:B------:R-:W-:-:S05]  /*1b20*/  IMAD.WIDE R10, R25, 0x4, R28 ;  /* 0x00000004190a7825 */ /* 0x000fca00078e021c */
[----:B------:R-:W2:Y:S04]  /*1b30*/  LD.E R0, desc[UR36][R10.64] ;  /* 0x000000240a007980 */ /* 0x000ea8000c101900 */
[----:B0-----:R-:W3:Y:S01]  /*1b40*/  LDG.E R5, desc[UR36][R4.64] ;  /* 0x0000002404057981 */ /* 0x001ee2000c1e1900 */
[----:B--2---:R-:W-:Y:S01]  /*1b50*/  ISETP.NE.AND P0, PT, R0, R17, PT ;  /* 0x000000110000720c */ /* 0x004fe20003f05270 */
[----:B---3--:R-:W-:-:S12]  /*1b60*/  IMAD.IADD R26, R26, 0x1, R5 ;  /* 0x000000011a1a7824 */ /* 0x008fd800078e0205 */
[----:B------:R-:W-:Y:S05]  /*1b70*/  @!P0 BRA `(.L_x_38) ;  /* 0x0000000000b48947 */ /* 0x000fea0003800000 */
[----:B------:R-:W0:Y:S02]  /*1b80*/  LDC.64 R4, c[0x4][0x38] ;  /* 0x01000e00ff047b82 */ /* 0x000e240000000a00 */
[----:B0-----:R-:W2:Y:S01]  /*1b90*/  LDG.E R4, desc[UR36][R4.64] ;  /* 0x0000002404047981 */ /* 0x001ea2000c1e1900 */
[----:B------:R-:W-:Y:S01]  /*1ba0*/  VIADD R13, R25, 0x1 ;  /* 0x00000001190d7836 */ /* 0x000fe20000000000 */
[----:B------:R-:W-:Y:S01]  /*1bb0*/  ISETP.GE.AND P0, PT, R0, R17, PT ;  /* 0x000000110000720c */ /* 0x000fe20003f06270 */
[----:B------:R-:W-:Y:S03]  /*1bc0*/  BSSY.RELIABLE B6, `(.L_x_39) ;  /* 0x0000007000067945 */ /* 0x000fe60003800100 */
[----:B--2---:R-:W-:-:S13]  /*1bd0*/  ISETP.GE.OR P0, PT, R13, R4, P0 ;  /* 0x000000040d00720c */ /* 0x004fda0000706670 */
[----:B------:R-:W-:Y:S05]  /*1be0*/  @P0 BRA `(.L_x_40) ;  /* 0x0000000000100947 */ /* 0x000fea0003800000 */
[----:B------:R-:W2:Y:S02]  /*1bf0*/  LD.E R10, desc[UR36][R10.64+0x4] ;  /* 0x000004240a0a7980 */ /* 0x000ea4000c101900 */
[----:B--2---:R-:W-:-:S13]  /*1c00*/  ISETP.GT.AND P0, PT, R10, R17, PT ;  /* 0x000000110a00720c */ /* 0x004fda0003f04270 */
[----:B------:R-:W-:Y:S05]  /*1c10*/  @P0 BREAK.RELIABLE B6 ;  /* 0x0000000000060942 */ /* 0x000fea0003800100 */
[----:B------:R-:W-:Y:S05]  /*1c20*/  @P0 BRA `(.L_x_41) ;  /* 0x0000000000540947 */ /* 0x000fea0003800000 */
.L_x_40:
[----:B------:R-:W-:Y:S05]  /*1c30*/  BSYNC.RELIABLE B6 ;  /* 0x0000000000067941 */ /* 0x000fea0003800100 */
.L_x_39:
[----:B------:R-:W-:Y:S01]  /*1c40*/  MOV R8, 0x120 ;  /* 0x0000012000087802 */ /* 0x000fe20000000f00 */
[----:B------:R-:W-:Y:S01]  /*1c50*/  IMAD.MOV.U32 R10, RZ, RZ, R16 ;  /* 0x000000ffff0a7224 */ /* 0x000fe200078e0010 */
[----:B------:R-:W-:Y:S01]  /*1c60*/  MOV R11, 0xffffffff ;  /* 0xffffffff000b7802 */ /* 0x000fe20000000f00 */
[----:B------:R-:W0:Y:S01]  /*1c70*/  LDCU.64 UR4, c[0x4][0xf0] ;  /* 0x01001e00ff0477ac */ /* 0x000e220008000a00 */
[----:B------:R-:W-:Y:S01]  /*1c80*/  IMAD.MOV.U32 R6, RZ, RZ, R23 ;  /* 0x000000ffff067224 */ /* 0x000fe200078e0017 */
[----:B------:R-:W-:Y:S01]  /*1c90*/  MOV R7, R22 ;  /* 0x0000001600077202 */ /* 0x000fe20000000f00 */
[----:B------:R-:W1:Y:S01]  /*1ca0*/  LDC.64 R8, c[0x4][R8] ;  /* 0x0100000008087b82 */ /* 0x000e620000000a00 */
[----:B------:R2:W-:Y:S01]  /*1cb0*/  STL.64 [R1], R10 ;  /* 0x0000000a01007387 */ /* 0x0005e20000100a00 */
[----:B0-----:R-:W-:Y:S02]  /*1cc0*/  IMAD.U32 R4, RZ, RZ, UR4 ;  /* 0x00000004ff047e24 */ /* 0x001fe4000f8e00ff */
[----:B--2---:R-:W-:-:S07]  /*1cd0*/  IMAD.U32 R5, RZ, RZ, UR5 ;  /* 0x00000005ff057e24 */ /* 0x004fce000f8e00ff */
[----:B------:R-:W-:-:S07]  /*1ce0*/  LEPC R20, `(.L_x_42) ;  /* 0x000000001014794e */ /* 0x000fce0000000000 */
[----:B-1----:R-:W-:Y:S05]  /*1cf0*/  CALL.ABS.NOINC R8 ;  /* 0x0000000008007343 */ /* 0x002fea0003c00000 */
.L_x_42:
[----:B------:R-:W0:Y:S08]  /*1d00*/  LDC.64 R4, c[0x4][0x20] ;  /* 0x01000800ff047b82 */ /* 0x000e300000000a00 */
[----:B------:R-:W1:Y:S01]  /*1d10*/  LDC.64 R6, c[0x4][0x38] ;  /* 0x01000e00ff067b82 */ /* 0x000e620000000a00 */
[----:B0-----:R-:W2:Y:S04]  /*1d20*/  LDG.E R4, desc[UR36][R4.64] ;  /* 0x0000002404047981 */ /* 0x001ea8000c1e1900 */
[----:B-1----:R-:W3:Y:S01]  /*1d30*/  LDG.E R6, desc[UR36][R6.64] ;  /* 0x0000002406067981 */ /* 0x002ee2000c1e1900 */
[----:B--2---:R-:W-:-:S05]  /*1d40*/  IMAD.IADD R25, R4, 0x1, R25 ;  /* 0x0000000104197824 */ /* 0x004fca00078e0219 */
[----:B---3--:R-:W-:-:S13]  /*1d50*/  ISETP.GE.AND P0, PT, R25, R6, PT ;  /* 0x000000061900720c */ /* 0x008fda0003f06270 */
[----:B------:R-:W-:Y:S05]  /*1d60*/  @!P0 BRA `(.L_x_43) ;  /* 0xfffffffc002c8947 */ /* 0x000fea000383ffff */
[----:B------:R-:W-:Y:S05]  /*1d70*/  BRA `(.L_x_33) ;  /* 0x0000000000807947 */ /* 0x000fea0003800000 */
.L_x_41:
[----:B------:R-:W-:Y:S01]  /*1d80*/  MOV R8, 0x120 ;  /* 0x0000012000087802 */ /* 0x000fe20000000f00 */
[----:B------:R-:W-:Y:S01]  /*1d90*/  IMAD.MOV.U32 R12, RZ, RZ, R16 ;  /* 0x000000ffff0c7224 */ /* 0x000fe200078e0010 */
[----:B------:R0:W-:Y:S01]  /*1da0*/  STG.E desc[UR36][R30.64], R13 ;  /* 0x0000000d1e007986 */ /* 0x0001e2000c101924 */
[----:B------:R-:W1:Y:S01]  /*1db0*/  LDCU.64 UR4, c[0x4][0xe8] ;  /* 0x01001d00ff0477ac */ /* 0x000e620008000a00 */
[----:B------:R-:W-:Y:S01]  /*1dc0*/  MOV R6, R23 ;  /* 0x0000001700067202 */ /* 0x000fe20000000f00 */
[----:B------:R-:W-:Y:S01]  /*1dd0*/  IMAD.MOV.U32 R7, RZ, RZ, R22 ;  /* 0x000000ffff077224 */ /* 0x000fe200078e0016 */
[----:B------:R0:W-:Y:S01]  /*1de0*/  STL.64 [R1], R12 ;  /* 0x0000000c01007387 */ /* 0x0001e20000100a00 */
[----:B------:R-:W2:Y:S01]  /*1df0*/  LDC.64 R8, c[0x4][R8] ;  /* 0x0100000008087b82 */ /* 0x000ea20000000a00 */
[----:B-1----:R-:W-:Y:S02]  /*1e00*/  IMAD.U32 R4, RZ, RZ, UR4 ;  /* 0x00000004ff047e24 */ /* 0x002fe4000f8e00ff */
[----:B0-----:R-:W-:-:S07]  /*1e10*/  IMAD.U32 R5, RZ, RZ, UR5 ;  /* 0x00000005ff057e24 */ /* 0x001fce000f8e00ff */
[----:B------:R-:W-:-:S07]  /*1e20*/  LEPC R20, `(.L_x_44) ;  /* 0x000000001014794e */ /* 0x000fce0000000000 */
[----:B--2---:R-:W-:Y:S05]  /*1e30*/  CALL.ABS.NOINC R8 ;  /* 0x0000000008007343 */ /* 0x004fea0003c00000 */
.L_x_44:
[----:B------:R-:W-:Y:S05]  /*1e40*/  BRA `(.L_x_33) ;  /* 0x00000000004c7947 */ /* 0x000fea0003800000 */
.L_x_38:
[----:B------:R-:W0:Y:S01]  /*1e50*/  LDC.64 R6, c[0x4][0x48] ;  /* 0x01001200ff067b82 */ /* 0x000e220000000a00 */
[----:B------:R2:W-:Y:S04]  /*1e60*/  STG.E desc[UR36][R30.64], R25 ;  /* 0x000000191e007986 */ /* 0x0005e8000c101924 */
[----:B0-----:R-:W3:Y:S02]  /*1e70*/  LDG.E.64 R4, desc[UR36][R6.64] ;  /* 0x0000002406047981 */ /* 0x001ee4000c1e1b00 */
[----:B---3--:R-:W-:-:S06]  /*1e80*/  IMAD.WIDE R4, R18, 0x4, R4 ;  /* 0x0000000412047825 */ /* 0x008fcc00078e0204 */
[----:B------:R-:W3:Y:S02]  /*1e90*/  LD.E R4, desc[UR36][R4.64] ;  /* 0x0000002404047980 */ /* 0x000ee4000c101900 */
[----:B---3--:R-:W-:-:S13]  /*1ea0*/  ISETP.NE.AND P0, PT, R4, 0x3b9aca00, PT ;  /* 0x3b9aca000400780c */ /* 0x008fda0003f05270 */
[----:B--2---:R-:W-:Y:S05]  /*1eb0*/  @P0 BRA `(.L_x_33) ;  /* 0x0000000000300947 */ /* 0x004fea0003800000 */
[----:B------:R-:W2:Y:S01]  /*1ec0*/  LD.E R13, desc[UR36][R10.64] ;  /* 0x000000240a0d7980 */ /* 0x000ea2000c101900 */
[----:B------:R-:W-:Y:S01]  /*1ed0*/  MOV R8, 0x120 ;  /* 0x0000012000087802 */ /* 0x000fe20000000f00 */
[----:B------:R-:W-:Y:S01]  /*1ee0*/  IMAD.MOV.U32 R12, RZ, RZ, R17 ;  /* 0x000000ffff0c7224 */ /* 0x000fe200078e0011 */
[----:B------:R-:W0:Y:S01]  /*1ef0*/  LDCU.64 UR4, c[0x4][0xe0] ;  /* 0x01001c00ff0477ac */ /* 0x000e220008000a00 */
[----:B------:R-:W-:Y:S01]  /*1f00*/  MOV R6, R23 ;  /* 0x0000001700067202 */ /* 0x000fe20000000f00 */
[----:B------:R-:W-:Y:S02]  /*1f10*/  IMAD.MOV.U32 R7, RZ, RZ, R22 ;  /* 0x000000ffff077224 */ /* 0x000fe400078e0016 */
[----:B------:R-:W1:Y:S01]  /*1f20*/  LDC.64 R8, c[0x4][R8] ;  /* 0x0100000008087b82 */ /* 0x000e620000000a00 */
[----:B0-----:R-:W-:Y:S02]  /*1f30*/  IMAD.U32 R4, RZ, RZ, UR4 ;  /* 0x00000004ff047e24 */ /* 0x001fe4000f8e00ff */
[----:B------:R-:W-:Y:S01]  /*1f40*/  IMAD.U32 R5, RZ, RZ, UR5 ;  /* 0x00000005ff057e24 */ /* 0x000fe2000f8e00ff */
[----:B-12---:R0:W-:Y:S06]  /*1f50*/  STL.64 [R1], R12 ;  /* 0x0000000c01007387 */ /* 0x0061ec0000100a00 */
[----:B------:R-:W-:-:S07]  /*1f60*/  LEPC R20, `(.L_x_33) ;  /* 0x000000001014794e */ /* 0x000fce0000000000 */
[----:B0-----:R-:W-:Y:S05]  /*1f70*/  CALL.ABS.NOINC R8 ;  /* 0x0000000008007343 */ /* 0x001fea0003c00000 */
.L_x_33:
[----:B------:R-:W-:Y:S05]  /*1f80*/  BSYNC.RECONVERGENT B7 ;  /* 0x0000000000077941 */ /* 0x000fea0003800200 */
.L_x_30:
[----:B------:R-:W2:Y:S01]  /*1f90*/  LDG.E R3, desc[UR36][R30.64] ;  /* 0x000000241e037981 */ /* 0x000ea2000c1e1900 */
[----:B------:R-:W-:Y:S01]  /*1fa0*/  MOV R8, 0x120 ;  /* 0x0000012000087802 */ /* 0x000fe20000000f00 */
[----:B------:R-:W3:Y:S01]  /*1fb0*/  LDCU.64 UR4, c[0x4][0xf8] ;  /* 0x01001f00ff0477ac */ /* 0x000ee20008000a00 */
[----:B------:R-:W-:Y:S01]  /*1fc0*/  IMAD.MOV.U32 R6, RZ, RZ, R23 ;  /* 0x000000ffff067224 */ /* 0x000fe200078e0017 */
[----:B------:R-:W-:-:S03]  /*1fd0*/  MOV R7, R22 ;  /* 0x0000001600077202 */ /* 0x000fc60000000f00 */
[----:B------:R-:W4:Y:S01]  /*1fe0*/  LDC.64 R8, c[0x4][R8] ;  /* 0x0100000008087b82 */ /* 0x000f220000000a00 */
[----:B---3--:R-:W-:Y:S02]  /*1ff0*/  IMAD.U32 R4, RZ, RZ, UR4 ;  /* 0x00000004ff047e24 */ /* 0x008fe4000f8e00ff */
[----:B-1----:R-:W-:Y:S01]  /*2000*/  IMAD.U32 R5, RZ, RZ, UR5 ;  /* 0x00000005ff057e24 */ /* 0x002fe2000f8e00ff */
[----:B--2-4-:R1:W-:Y:S06]  /*2010*/  STL.64 [R1], R2 ;  /* 0x0000000201007387 */ /* 0x0143ec0000100a00 */
[----:B------:R-:W-:-:S07]  /*2020*/  LEPC R20, `(.L_x_45) ;  /* 0x000000001014794e */ /* 0x000fce0000000000 */
[----:B01----:R-:W-:Y:S05]  /*2030*/  CALL.ABS.NOINC R8 ;  /* 0x0000000008007343 */ /* 0x003fea0003c00000 */
.L_x_45:
[----:B------:R-:W0:Y:S01]  /*2040*/  LDC.64 R6, c[0x4][0x48] ;  /* 0x01001200ff067b82 */ /* 0x000e220000000a00 */
[----:B------:R-:W2:Y:S01]  /*2050*/  LDG.E R19, desc[UR36][R30.64] ;  /* 0x000000241e137981 */ /* 0x000ea2000c1e1900 */
[----:B------:R-:W-:Y:S01]  /*2060*/  MOV R24, 0x120 ;  /* 0x0000012000187802 */ /* 0x000fe20000000f00 */
[----:B------:R-:W1:Y:S02]  /*2070*/  LDCU.64 UR4, c[0x4][0x100] ;  /* 0x01002000ff0477ac */ /* 0x000e640008000a00 */
[----:B0-----:R-:W3:Y:S02]  /*2080*/  LDG.E.64 R6, desc[UR36][R6.64] ;  /* 0x0000002406067981 */ /* 0x001ee4000c1e1b00 */
[----:B---3--:R-:W-:-:S06]  /*2090*/  IMAD.WIDE R10, R18, 0x4, R6 ;  /* 0x00000004120a7825 */ /* 0x008fcc00078e0206 */
[----:B------:R-:W3:Y:S01]  /*20a0*/  LD.E R10, desc[UR36][R10.64] ;  /* 0x000000240a0a7980 */ /* 0x000ee2000c101900 */
[----:B------:R0:W4:Y:S03]  /*20b0*/  LDC.64 R8, c[0x4][R24] ;  /* 0x0100000018087b82 */ /* 0x0001260000000a00 */
[----:B--2---:R0:W-:Y:S01]  /*20c0*/  STL.64 [R1], R18 ;  /* 0x0000001201007387 */ /* 0x0041e20000100a00 */
[----:B-1----:R-:W-:Y:S02]  /*20d0*/  IMAD.U32 R4, RZ, RZ, UR4 ;  /* 0x00000004ff047e24 */ /* 0x002fe4000f8e00ff */
[----:B------:R-:W-:Y:S02]  /*20e0*/  IMAD.U32 R5, RZ, RZ, UR5 ;  /* 0x00000005ff057e24 */ /* 0x000fe4000f8e00ff */
[----:B------:R-:W-:Y:S02]  /*20f0*/  IMAD.MOV.U32 R6, RZ, RZ, R23 ;  /* 0x000000ffff067224 */ /* 0x000fe400078e0017 */
[----:B------:R-:W-:Y:S01]  /*2100*/  IMAD.MOV.U32 R7, RZ, RZ, R22 ;  /* 0x000000ffff077224 */ /* 0x000fe200078e0016 */
[----:B---34-:R0:W-:Y:S06]  /*2110*/  STL [R1+0x8], R10 ;  /* 0x0000080a01007387 */ /* 0x0181ec0000100800 */
[----:B------:R-:W-:-:S07]  /*2120*/  LEPC R20, `(.L_x_46) ;  /* 0x000000001014794e */ /* 0x000fce0000000000 */
[----:B0-----:R-:W-:Y:S05]  /*2130*/  CALL.ABS.NOINC R8 ;  /* 0x0000000008007343 */ /* 0x001fea0003c00000 */
.L_x_46:
[----:B------:R-:W0:Y:S02]  /*2140*/  LDC.64 R6, c[0x4][0x48] ;  /* 0x01001200ff067b82 */ /* 0x000e240000000a00 */
[----:B0-----:R-:W2:Y:S02]  /*2150*/  LDG.E.64 R4, desc[UR36][R6.64] ;  /* 0x0000002406047981 */ /* 0x001ea4000c1e1b00 */
[----:B--2---:R-:W-:-:S06]  /*2160*/  IMAD.WIDE R4, R18, 0x4, R4 ;  /* 0x0000000412047825 */ /* 0x004fcc00078e0204 */
[----:B------:R-:W2:Y:S02]  /*2170*/  LD.E R4, desc[UR36][R4.64] ;  /* 0x0000002404047980 */ /* 0x000ea4000c101900 */
[----:B--2---:R-:W-:-:S13]  /*2180*/  ISETP.NE.AND P0, PT, R4, 0x3b9aca00, PT ;  /* 0x3b9aca000400780c */ /* 0x004fda0003f05270 */
[----:B------:R-:W-:Y:S05]  /*2190*/  @!P0 BRA `(.L_x_47) ;  /* 0x00000000005c8947 */ /* 0x000fea0003800000 */
[C---:B------:R-:W-:Y:S01]  /*21a0*/  IMAD.WIDE R28, R19.reuse, 0x4, R28 ;  /* 0x00000004131c7825 */ /* 0x040fe200078e021c */
[----:B------:R-:W0:Y:S05]  /*21b0*/  LDCU.64 UR4, c[0x4][0x108] ;  /* 0x01002100ff0477ac */ /* 0x000e2a0008000a00 */
[----:B------:R-:W2:Y:S01]  /*21c0*/  LD.E R28, desc[UR36][R28.64] ;  /* 0x000000241c1c7980 */ /* 0x000ea2000c101900 */
[----:B------:R-:W-:Y:S01]  /*21d0*/  IADD3 R19, PT, PT, R19, R4, RZ ;  /* 0x0000000413137210 */ /* 0x000fe20007ffe0ff */
[----:B------:R1:W3:Y:S01]  /*21e0*/  LDC.64 R8, c[0x4][R24] ;  /* 0x0100000018087b82 */ /* 0x0002e20000000a00 */
[----:B------:R-:W-:Y:S01]  /*21f0*/  MOV R6, R23 ;  /* 0x0000001700067202 */ /* 0x000fe20000000f00 */
[----:B------:R-:W-:-:S02]  /*2200*/  IMAD.MOV.U32 R7, RZ, RZ, R22 ;  /* 0x000000ffff077224 */ /* 0x000fc400078e0016 */
[----:B------:R-:W-:Y:S02]  /*2210*/  VIADD R18, R19, 0x1 ;  /* 0x0000000113127836 */ /* 0x000fe40000000000 */
[----:B0-----:R-:W-:Y:S02]  /*2220*/  IMAD.U32 R4, RZ, RZ, UR4 ;  /* 0x00000004ff047e24 */ /* 0x001fe4000f8e00ff */
[----:B------:R-:W-:Y:S01]  /*2230*/  IMAD.U32 R5, RZ, RZ, UR5 ;  /* 0x00000005ff057e24 */ /* 0x000fe2000f8e00ff */
[----:B--2---:R-:W-:-:S13]  /*2240*/  ISETP.NE.AND P0, PT, R28, R17, PT ;  /* 0x000000111c00720c */ /* 0x004fda0003f05270 */
[----:B------:R-:W-:-:S05]  /*2250*/  @P0 IMAD.MOV R18, RZ, RZ, R19 ;  /* 0x000000ffff120224 */ /* 0x000fca00078e0213 */
[----:B---3--:R1:W-:Y:S02]  /*2260*/  STL [R1], R18 ;  /* 0x0000001201007387 */ /* 0x0083e40000100800 */
[----:B------:R-:W-:-:S07]  /*2270*/  LEPC R20, `(.L_x_48) ;  /* 0x000000001014794e */ /* 0x000fce0000000000 */
[----:B-1----:R-:W-:Y:S05]  /*2280*/  CALL.ABS.NOINC R8 ;  /* 0x0000000008007343 */ /* 0x002fea0003c00000 */
.L_x_48:
[----:B------:R-:W0:Y:S01]  /*2290*/  LDC.64 R24, c[0x4][R24] ;  /* 0x0100000018187b82 */ /* 0x000e220000000a00 */
[----:B------:R-:W1:Y:S01]  /*22a0*/  LDCU.64 UR4, c[0x4][0x70] ;  /* 0x01000e00ff0477ac */ /* 0x000e620008000a00 */
[----:B------:R-:W-:Y:S01]  /*22b0*/  CS2R R6, SRZ ;  /* 0x0000000000067805 */ /* 0x000fe2000001ff00 */
[----:B-1----:R-:W-:Y:S02]  /*22c0*/  IMAD.U32 R4, RZ, RZ, UR4 ;  /* 0x00000004ff047e24 */ /* 0x002fe4000f8e00ff */
[----:B------:R-:W-:-:S07]  /*22d0*/  IMAD.U32 R5, RZ, RZ, UR5 ;  /* 0x00000005ff057e24 */ /* 0x000fce000f8e00ff */
[----:B------:R-:W-:-:S07]  /*22e0*/  LEPC R20, `(.L_x_49) ;  /* 0x000000001014794e */ /* 0x000fce0000000000 */
[----:B0-----:R-:W-:Y:S05]  /*22f0*/  CALL.ABS.NOINC R24 ;  /* 0x0000000018007343 */ /* 0x001fea0003c00000 */
.L_x_49:
[----:B------:R-:W-:Y:S05]  /*2300*/  BRA `(.L_x_50) ;  /* 0xffffffe8004c7947 */ /* 0x000fea000383ffff */
.L_x_47:
[----:B------:R-:W-:Y:S05]  /*2310*/  BSYNC.RECONVERGENT B8 ;  /* 0x0000000000087941 */ /* 0x000fea0003800200 */
.L_x_18:
[----:B------:R-:W0:Y:S02]  /*2320*/  LDC.64 R8, c[0x4][0x40] ;  /* 0x01001000ff087b82 */ /* 0x000e240000000a00 */
[----:B0-----:R-:W2:Y:S06]  /*2330*/  LDG.E.64 R2, desc[UR36][R8.64] ;  /* 0x0000002408027981 */ /* 0x001eac000c1e1b00 */
[----:B------:R-:W0:Y:S01]  /*2340*/  LDC.64 R10, c[0x4][0x20] ;  /* 0x01000800ff0a7b82 */ /* 0x000e220000000a00 */
[----:B--2---:R-:W-:-:S05]  /*2350*/  IMAD.WIDE R4, R18, 0x8, R2 ;  /* 0x0000000812047825 */ /* 0x004fca00078e0202 */
[----:B------:R-:W2:Y:S01]  /*2360*/  LD.E.64 R2, desc[UR36][R4.64] ;  /* 0x0000002404027980 */ /* 0x000ea2000c101b00 */
[----:B------:R-:W-:Y:S01]  /*2370*/  IMAD.MOV.U32 R13, RZ, RZ, -0x1 ;  /* 0xffffffffff0d7424 */ /* 0x000fe200078e00ff */
[----:B------:R-:W1:Y:S02]  /*2380*/  LDC.64 R6, c[0x4][0x38] ;  /* 0x01000e00ff067b82 */ /* 0x000e640000000a00 */
[----:B--2---:R-:W5:Y:S04]  /*2390*/  LD.E.64 R2, desc[UR36][R2.64] ;  /* 0x0000002402027980 */ /* 0x004f68000c101b00 */
[----:B------:R2:W-:Y:S04]  /*23a0*/  STG.E desc[UR36][R30.64], R13 ;  /* 0x0000000d1e007986 */ /* 0x0005e8000c101924 */
[----:B0-----:R0:W3:Y:S04]  /*23b0*/  LDG.E R0, desc[UR36][R10.64] ;  /* 0x000000240a007981 */ /* 0x0010e8000c1e1900 */
[----:B-1----:R1:W4:Y:S01]  /*23c0*/  LDG.E R6, desc[UR36][R6.64] ;  /* 0x0000002406067981 */ /* 0x002322000c1e1900 */
[----:B------:R-:W-:Y:S01]  /*23d0*/  ISETP.GE.AND P2, PT, R16, RZ, PT ;  /* 0x000000ff1000720c */ /* 0x000fe20003f46270 */
[----:B------:R-:W-:Y:S01]  /*23e0*/  BSSY.RECONVERGENT B0, `(.L_x_51) ;  /* 0x0000028000007945 */ /* 0x000fe20003800200 */
[----:B0-----:R-:W-:-:S02]  /*23f0*/  IABS R10, R16 ;  /* 0x00000010000a7213 */ /* 0x001fc40000000000 */
[-C--:B---3--:R-:W-:Y:S02]  /*2400*/  IABS R12, R0.reuse ;  /* 0x00000000000c7213 */ /* 0x088fe40000000000 */
        /* <DEDUP_REMOVED lines=9> */
[----:B------:R-:W-:Y:S01]  /*24a0*/  IMAD.HI.U32 R5, R5, R9, R4 ;  /* 0x0000000905057227 */ /* 0x000fe200078e0004 */
[----:B------:R-:W-:-:S05]  /*24b0*/  MOV R4, 0xffffffff ;  /* 0xffffffff00047802 */ /* 0x000fca0000000f00 */
[----:B------:R-:W-:-:S04]  /*24c0*/  IMAD.HI.U32 R5, R5, R10, RZ ;  /* 0x0000000a05057227 */ /* 0x000fc800078e00ff */
[----:B------:R-:W-:-:S05]  /*24d0*/  IMAD R5, R5, R8, R10 ;  /* 0x0000000805057224 */ /* 0x000fca00078e020a */
[----:B------:R-:W-:-:S13]  /*24e0*/  ISETP.GT.U32.AND P0, PT, R12, R5, PT ;  /* 0x000000050c00720c */ /* 0x000fda0003f04070 */
[----:B------:R-:W-:Y:S02]  /*24f0*/  @!P0 IADD3 R5, PT, PT, R5, -R12, RZ ;  /* 0x8000000c05058210 */ /* 0x000fe40007ffe0ff */
[----:B------:R-:W-:Y:S02]  /*2500*/  ISETP.NE.AND P0, PT, R0, RZ, PT ;  /* 0x000000ff0000720c */ /* 0x000fe40003f05270 */
[----:B------:R-:W-:-:S13]  /*2510*/  ISETP.GT.U32.AND P1, PT, R12, R5, PT ;  /* 0x000000050c00720c */ /* 0x000fda0003f24070 */
[----:B------:R-:W-:-:S04]  /*2520*/  @!P1 IMAD.IADD R5, R5, 0x1, -R12 ;  /* 0x0000000105059824 */ /* 0x000fc800078e0a0c */
[----:B------:R-:W-:Y:S02]  /*2530*/  IMAD.MOV.U32 R7, RZ, RZ, R5 ;  /* 0x000000ffff077224 */ /* 0x000fe400078e0005 */
[----:B------:R-:W-:Y:S02]  /*2540*/  IMAD.MOV.U32 R5, RZ, RZ, -0x1 ;  /* 0xffffffffff057424 */ /* 0x000fe400078e00ff */
[----:B------:R-:W-:Y:S01]  /*2550*/  @!P2 IMAD.MOV R7, RZ, RZ, -R7 ;  /* 0x000000ffff07a224 */ /* 0x000fe200078e0a07 */
[----:B------:R-:W-:-:S04]  /*2560*/  @!P0 LOP3.LUT R7, RZ, R0, RZ, 0x33, !PT ;  /* 0x00000000ff078212 */ /* 0x000fc800078e33ff */
[----:B----4-:R-:W-:-:S13]  /*2570*/  ISETP.GE.AND P0, PT, R7, R6, PT ;  /* 0x000000060700720c */ /* 0x010fda0003f06270 */
[----:B--2---:R-:W-:Y:S05]  /*2580*/  @P0 BRA `(.L_x_52) ;  /* 0x0000000000340947 */ /* 0x004fea0003800000 */
.L_x_54:
[----:B-----5:R-:W-:-:S06]  /*2590*/  IMAD.WIDE R8, R7, 0x4, R2 ;  /* 0x0000000407087825 */ /* 0x020fcc00078e0202 */
[----:B------:R-:W2:Y:S01]  /*25a0*/  LD.E R8, desc[UR36][R8.64] ;  /* 0x0000002408087980 */ /* 0x000ea2000c101900 */
[--C-:B------:R-:W-:Y:S01]  /*25b0*/  SHF.R.S32.HI R11, RZ, 0x1f, R7.reuse ;  /* 0x0000001fff0b7819 */ /* 0x100fe20000011407 */
[----:B------:R-:W-:Y:S01]  /*25c0*/  IMAD.MOV.U32 R10, RZ, RZ, R7 ;  /* 0x000000ffff0a7224 */ /* 0x000fe200078e0007 */
[----:B--2---:R-:W-:-:S13]  /*25d0*/  ISETP.NE.AND P0, PT, R8, R17, PT ;  /* 0x000000110800720c */ /* 0x004fda0003f05270 */
[----:B------:R-:W-:Y:S05]  /*25e0*/  @!P0 BRA `(.L_x_53) ;  /* 0x0000000000108947 */ /* 0x000fea0003800000 */
[----:B------:R-:W-:-:S05]  /*25f0*/  IMAD.IADD R7, R0, 0x1, R7 ;  /* 0x0000000100077824 */ /* 0x000fca00078e0207 */
[----:B------:R-:W-:-:S13]  /*2600*/  ISETP.GE.AND P0, PT, R7, R6, PT ;  /* 0x000000060700720c */ /* 0x000fda0003f06270 */
[----:B------:R-:W-:Y:S05]  /*2610*/  @!P0 BRA `(.L_x_54) ;  /* 0xfffffffc00dc8947 */ /* 0x000fea000383ffff */
[----:B------:R-:W-:Y:S05]  /*2620*/  BRA `(.L_x_52) ;  /* 0x00000000000c7947 */ /* 0x000fea0003800000 */
.L_x_53:
[----:B------:R0:W-:Y:S01]  /*2630*/  STG.E desc[UR36][R30.64], R7 ;  /* 0x000000071e007986 */ /* 0x0001e2000c101924 */
[----:B------:R-:W-:Y:S01]  /*2640*/  MOV R4, R10 ;  /* 0x0000000a00047202 */ /* 0x000fe20000000f00 */
[----:B------:R-:W-:-:S07]  /*2650*/  IMAD.MOV.U32 R5, RZ, RZ, R11 ;  /* 0x000000ffff057224 */ /* 0x000fce00078e000b */
.L_x_52:
[----:B------:R-:W-:Y:S05]  /*2660*/  BSYNC.RECONVERGENT B0 ;  /* 0x0000000000007941 */ /* 0x000fea0003800200 */
.L_x_51:
[----:B-----5:R-:W-:-:S04]  /*2670*/  LEA R2, P0, R4, R2, 0x2 ;  /* 0x0000000204027211 */ /* 0x020fc800078010ff */
[----:B------:R-:W-:-:S05]  /*2680*/  LEA.HI.X R3, R4, R3, R5, 0x2, P0 ;  /* 0x0000000304037211 */ /* 0x000fca00000f1405 */
[----:B------:R-:W2:Y:S01]  /*2690*/  LD.E R2, desc[UR36][R2.64] ;  /* 0x0000002402027980 */ /* 0x000ea2000c101900 */
[----:B------:R-:W-:Y:S01]  /*26a0*/  BSSY.RECONVERGENT B7, `(.L_x_55) ;  /* 0x000002b000077945 */ /* 0x000fe20003800200 */
[----:B--2---:R-:W-:-:S13]  /*26b0*/  ISETP.NE.AND P0, PT, R2, R17, PT ;  /* 0x000000110200720c */ /* 0x004fda0003f05270 */
[----:B------:R-:W-:Y:S05]  /*26c0*/  @P0 BRA `(.L_x_56) ;  /* 0x0000000000a00947 */ /* 0x000fea0003800000 */
[----:B------:R-:W1:Y:S08]  /*26d0*/  LDC.64 R4, c[0x4][0x18] ;  /* 0x01000600ff047b82 */ /* 0x000e700000000a00 */
[----:B0-----:R-:W0:Y:S01]  /*26e0*/  LDC.64 R6, c[0x4][0x40] ;  /* 0x01001000ff067b82 */ /* 0x001e220000000a00 */
[----:B-1----:R-:W2:Y:S04]  /*26f0*/  LDG.E R4, desc[UR36][R4.64] ;  /* 0x0000002404047981 */ /* 0x002ea8000c1e1900 */
[----:B0-----:R-:W3:Y:S01]  /*2700*/  LDG.E.64 R2, desc[UR36][R6.64] ;  /* 0x0000002406027981 */ /* 0x001ee2000c1e1b00 */
[----:B--2---:R-:W-:Y:S01]  /*2710*/  ISETP.GE.AND P0, PT, R4, 0x1, PT ;  /* 0x000000010400780c */ /* 0x004fe20003f06270 */
[----:B---3--:R-:W-:-:S12]  /*2720*/  IMAD.WIDE R2, R18, 0x8, R2 ;  /* 0x0000000812027825 */ /* 0x008fd800078e0202 */
[----:B------:R-:W-:Y:S05]  /*2730*/  @!P0 BRA `(.L_x_57) ;  /* 0x0000000000648947 */ /* 0x000fea0003800000 */
[----:B------:R-:W2:Y:S01]  /*2740*/  LD.E.64 R2, desc[UR36][R2.64] ;  /* 0x0000002402027980 */ /* 0x000ea2000c101b00 */
[----:B------:R-:W-:Y:S01]  /*2750*/  BSSY.RECONVERGENT B6, `(.L_x_57) ;  /* 0x0000017000067945 */ /* 0x000fe20003800200 */
[----:B------:R-:W-:Y:S02]  /*2760*/  IMAD.MOV.U32 R18, RZ, RZ, RZ ;  /* 0x000000ffff127224 */ /* 0x000fe400078e00ff */
[----:B--2---:R0:W5:Y:S05]  /*2770*/  LD.E.64 R16, desc[UR36][R2.64+0x8] ;  /* 0x0000082402107980 */ /* 0x00416a000c101b00 */
.L_x_59:
[----:B------:R-:W2:Y:S01]  /*2780*/  LDG.E R9, desc[UR36][R30.64] ;  /* 0x000000241e097981 */ /* 0x000ea2000c1e1900 */
[----:B0-----:R-:W-:Y:S01]  /*2790*/  MOV R2, 0x120 ;  /* 0x0000012000027802 */ /* 0x001fe20000000f00 */
[----:B------:R-:W0:Y:S01]  /*27a0*/  LDCU.64 UR4, c[0x4][0x110] ;  /* 0x01002200ff0477ac */ /* 0x000e220008000a00 */
[----:B--2--5:R-:W-:-:S06]  /*27b0*/  IMAD.WIDE R8, R9, 0x8, R16 ;  /* 0x0000000809087825 */ /* 0x024fcc00078e0210 */
[----:B------:R-:W2:Y:S02]  /*27c0*/  LD.E.64 R8, desc[UR36][R8.64] ;  /* 0x0000002408087980 */ /* 0x000ea4000c101b00 */
[----:B--2---:R-:W-:-:S06]  /*27d0*/  IMAD.WIDE.U32 R10, R18, 0x4, R8 ;  /* 0x00000004120a7825 */ /* 0x004fcc00078e0008 */
[----:B------:R-:W2:Y:S01]  /*27e0*/  LD.E R10, desc[UR36][R10.64] ;  /* 0x000000240a0a7980 */ /* 0x000ea2000c101900 */
[----:B------:R-:W1:Y:S01]  /*27f0*/  LDC.64 R2, c[0x4][R2] ;  /* 0x0100000002027b82 */ /* 0x000e620000000a00 */
[----:B0-----:R-:W-:Y:S01]  /*2800*/  IMAD.U32 R4, RZ, RZ, UR4 ;  /* 0x00000004ff047e24 */ /* 0x001fe2000f8e00ff */
[----:B------:R-:W-:Y:S01]  /*2810*/  MOV R5, UR5 ;  /* 0x0000000500057c02 */ /* 0x000fe20008000f00 */
[----:B------:R-:W-:Y:S02]  /*2820*/  IMAD.MOV.U32 R6, RZ, RZ, R23 ;  /* 0x000000ffff067224 */ /* 0x000fe400078e0017 */
[----:B------:R-:W-:Y:S01]  /*2830*/  IMAD.MOV.U32 R7, RZ, RZ, R22 ;  /* 0x000000ffff077224 */ /* 0x000fe200078e0016 */
[----:B-12---:R0:W-:Y:S06]  /*2840*/  STL [R1], R10 ;  /* 0x0000000a01007387 */ /* 0x0061ec0000100800 */
[----:B------:R-:W-:-:S07]  /*2850*/  LEPC R20, `(.L_x_58) ;  /* 0x000000001014794e */ /* 0x000fce0000000000 */
[----:B0-----:R-:W-:Y:S05]  /*2860*/  CALL.ABS.NOINC R2 ;  /* 0x0000000002007343 */ /* 0x001fea0003c00000 */
.L_x_58:
[----:B------:R-:W0:Y:S02]  /*2870*/  LDC.64 R2, c[0x4][0x18] ;  /* 0x01000600ff027b82 */ /* 0x000e240000000a00 */
[----:B0-----:R-:W2:Y:S01]  /*2880*/  LDG.E R3, desc[UR36][R2.64] ;  /* 0x0000002402037981 */ /* 0x001ea2000c1e1900 */
[----:B------:R-:W-:-:S05]  /*2890*/  VIADD R18, R18, 0x1 ;  /* 0x0000000112127836 */ /* 0x000fca0000000000 */
[----:B--2---:R-:W-:-:S13]  /*28a0*/  ISETP.GE.AND P0, PT, R18, R3, PT ;  /* 0x000000031200720c */ /* 0x004fda0003f06270 */
[----:B------:R-:W-:Y:S05]  /*28b0*/  @!P0 BRA `(.L_x_59) ;  /* 0xfffffffc00b08947 */ /* 0x000fea000383ffff */
[----:B------:R-:W-:Y:S05]  /*28c0*/  BSYNC.RECONVERGENT B6 ;  /* 0x0000000000067941 */ /* 0x000fea0003800200 */
.L_x_57:
        /* <DEDUP_REMOVED lines=8> */
.L_x_56:
[----:B------:R-:W-:Y:S05]  /*2950*/  BSYNC.RECONVERGENT B7 ;  /* 0x0000000000077941 */ /* 0x000fea0003800200 */
.L_x_55:
[----:B------:R-:W1:Y:S01]  /*2960*/  S2R R0, SR_LANEID ;  /* 0x0000000000007919 */ /* 0x000e620000000000 */
[----:B------:R-:W2:Y:S01]  /*2970*/  LDC.64 R2, c[0x0][0x398] ;  /* 0x0000e600ff027b82 */ /* 0x000ea20000000a00 */
[----:B------:R-:W-:Y:S01]  /*2980*/  VOTEU.ANY UR4, UPT, PT ;  /* 0x0000000000047886 */ /* 0x000fe200038e0100 */
[----:B------:R-:W-:Y:S01]  /*2990*/  CREDUX.MAX.S32 UR5, R26 ;  /* 0x000000001a0572cc */ /* 0x000fe20000000200 */
[----:B------:R-:W-:-:S12]  /*29a0*/  UFLO.U32 UR4, UR4 ;  /* 0x00000004000472bd */ /* 0x000fd800080e0000 */
[----:B------:R-:W-:Y:S01]  /*29b0*/  IMAD.U32 R9, RZ, RZ, UR5 ;  /* 0x00000005ff097e24 */ /* 0x000fe2000f8e00ff */
[----:B-1----:R-:W-:Y:S01]  /*29c0*/  ISETP.EQ.U32.AND P0, PT, R0, UR4, PT ;  /* 0x0000000400007c0c */ /* 0x002fe2000bf02070 */
[----:B------:R-:W1:-:S12]  /*29d0*/  LDCU.64 UR4, c[0x4][0x118] ;  /* 0x01002300ff0477ac */ /* 0x000e580008000a00 */
[----:B--2---:R2:W-:Y:S04]  /*29e0*/  @P0 REDG.E.MAX.S32.STRONG.GPU desc[UR36][R2.64], R9 ;  /* 0x000000090200098e */ /* 0x0045e8000d12e324 */
[----:B------:R-:W3:Y:S01]  /*29f0*/  LDG.E R0, desc[UR36][R2.64] ;  /* 0x0000002402007981 */ /* 0x000ee2000c1e1900 */
[----:B------:R-:W-:Y:S01]  /*2a00*/  MOV R8, 0x120 ;  /* 0x0000012000087802 */ /* 0x000fe20000000f00 */
[----:B-1----:R-:W-:Y:S01]  /*2a10*/  IMAD.U32 R4, RZ, RZ, UR4 ;  /* 0x00000004ff047e24 */ /* 0x002fe2000f8e00ff */
[----:B------:R-:W-:Y:S01]  /*2a20*/  MOV R5, UR5 ;  /* 0x0000000500057c02 */ /* 0x000fe20008000f00 */
[----:B------:R-:W-:Y:S01]  /*2a30*/  IMAD.MOV.U32 R6, RZ, RZ, R23 ;  /* 0x000000ffff067224 */ /* 0x000fe200078e0017 */
[----:B------:R2:W1:Y:S01]  /*2a40*/  LDC.64 R10, c[0x4][R8] ;  /* 0x01000000080a7b82 */ /* 0x0004620000000a00 */
[----:B0-----:R-:W-:Y:S01]  /*2a50*/  IMAD.MOV.U32 R7, RZ, RZ, R22 ;  /* 0x000000ffff077224 */ /* 0x001fe200078e0016 */
[----:B-1-3--:R2:W-:Y:S06]  /*2a60*/  STL [R1], R0 ;  /* 0x0000000001007387 */ /* 0x00a5ec0000100800 */
[----:B------:R-:W-:-:S07]  /*2a70*/  LEPC R20, `(.L_x_60) ;  /* 0x000000001014794e */ /* 0x000fce0000000000 */
[----:B--2---:R-:W-:Y:S05]  /*2a80*/  CALL.ABS.NOINC R10 ;  /* 0x000000000a007343 */ /* 0x004fea0003c00000 */
.L_x_60:
[----:B------:R-:W-:Y:S05]  /*2a90*/  EXIT ;  /* 0x000000000000794d */ /* 0x000fea0003800000 */
.L_x_61:
        /* <DEDUP_REMOVED lines=14> */
.L_x_104:


//--------------------- .text._Z5printv           --------------------------
	.section	.text._Z5printv,"ax",@progbits
	.align	128
        .global         _Z5printv
        .type           _Z5printv,@function
        .size           _Z5printv,(.L_x_105 - _Z5printv)
        .other          _Z5printv,@"STO_CUDA_ENTRY STV_DEFAULT"
_Z5printv:
.text._Z5printv:
[----:B------:R-:W0:Y:S08]  /*0000*/  LDC R1, c[0x0][0x37c] ;  /* 0x0000df00ff017b82 */ /* 0x000e300000000800 */
[----:B------:R-:W1:Y:S01]  /*0010*/  LDC.64 R6, c[0x4][0x8] ;  /* 0x01000200ff067b82 */ /* 0x000e620000000a00 */
[----:B------:R-:W1:Y:S01]  /*0020*/  LDCU.64 UR36, c[0x0][0x358] ;  /* 0x00006b00ff2477ac */ /* 0x000e620008000a00 */
[----:B0-----:R-:W-:Y:S01]  /*0030*/  VIADD R1, R1, 0xfffffff8 ;  /* 0xfffffff801017836 */ /* 0x001fe20000000000 */
[----:B------:R-:W0:Y:S01]  /*0040*/  LDCU UR4, c[0x0][0x2f8] ;  /* 0x00005f00ff0477ac */ /* 0x000e220008000800 */
[----:B------:R-:W-:Y:S01]  /*0050*/  MOV R3, 0x120 ;  /* 0x0000012000037802 */ /* 0x000fe20000000f00 */
[----:B------:R-:W2:Y:S01]  /*0060*/  LDCU UR5, c[0x0][0x2fc] ;  /* 0x00005f80ff0577ac */ /* 0x000ea20008000800 */
[----:B------:R-:W3:Y:S01]  /*0070*/  LDCU.64 UR6, c[0x4][0x58] ;  /* 0x01000b00ff0677ac */ /* 0x000ee20008000a00 */
[----:B-1----:R1:W4:Y:S01]  /*0080*/  LDG.E R0, desc[UR36][R6.64] ;  /* 0x0000002406007981 */ /* 0x002322000c1e1900 */
[----:B------:R0:W4:Y:S02]  /*0090*/  LDC.64 R8, c[0x4][R3] ;  /* 0x0100000003087b82 */ /* 0x0001240000000a00 */
[----:B0-----:R-:W-:-:S05]  /*00a0*/  IADD3 R2, P0, PT, R1, UR4, RZ ;  /* 0x0000000401027c10 */ /* 0x001fca000ff1e0ff */
[----:B--2---:R-:W-:Y:S02]  /*00b0*/  IMAD.X R16, RZ, RZ, UR5, P0 ;  /* 0x00000005ff107e24 */ /* 0x004fe400080e06ff */
[----:B---3--:R-:W-:Y:S02]  /*00c0*/  IMAD.U32 R4, RZ, RZ, UR6 ;  /* 0x00000006ff047e24 */ /* 0x008fe4000f8e00ff */
[----:B------:R-:W-:Y:S01]  /*00d0*/  IMAD.U32 R5, RZ, RZ, UR7 ;  /* 0x00000007ff057e24 */ /* 0x000fe2000f8e00ff */
[----:B-1----:R-:W-:Y:S01]  /*00e0*/  MOV R7, R16 ;  /* 0x0000001000077202 */ /* 0x002fe20000000f00 */
[----:B------:R-:W-:Y:S01]  /*00f0*/  IMAD.MOV.U32 R6, RZ, RZ, R2 ;  /* 0x000000ffff067224 */ /* 0x000fe200078e0002 */
[----:B----4-:R0:W-:Y:S06]  /*0100*/  STL [R1], R0 ;  /* 0x0000000001007387 */ /* 0x0101ec0000100800 */
[----:B------:R-:W-:-:S07]  /*0110*/  LEPC R20, `(.L_x_62) ;  /* 0x000000001014794e */ /* 0x000fce0000000000 */
[----:B0-----:R-:W-:Y:S05]  /*0120*/  CALL.ABS.NOINC R8 ;  /* 0x0000000008007343 */ /* 0x001fea0003c00000 */
.L_x_62:
[----:B------:R-:W0:Y:S02]  /*0130*/  LDC.64 R4, c[0x4][0x8] ;  /* 0x01000200ff047b82 */ /* 0x000e240000000a00 */
[----:B0-----:R-:W2:Y:S02]  /*0140*/  LDG.E R4, desc[UR36][R4.64] ;  /* 0x0000002404047981 */ /* 0x001ea4000c1e1900 */
[----:B--2---:R-:W-:-:S13]  /*0150*/  ISETP.GE.AND P0, PT, R4, 0x1, PT ;  /* 0x000000010400780c */ /* 0x004fda0003f06270 */
[----:B------:R-:W-:Y:S05]  /*0160*/  @!P0 EXIT ;  /* 0x000000000000894d */ /* 0x000fea0003800000 */
[----:B------:R-:W-:-:S07]  /*0170*/  IMAD.MOV.U32 R18, RZ, RZ, RZ ;  /* 0x000000ffff127224 */ /* 0x000fce00078e00ff */
.L_x_76:
[----:B------:R-:W0:Y:S02]  /*0180*/  LDC.64 R4, c[0x4][0x40] ;  /* 0x01001000ff047b82 */ /* 0x000e240000000a00 */
[----:B0-----:R-:W2:Y:S02]  /*0190*/  LDG.E.64 R4, desc[UR36][R4.64] ;  /* 0x0000002404047981 */ /* 0x001ea4000c1e1b00 */
[----:B--2---:R-:W-:-:S06]  /*01a0*/  IMAD.WIDE.U32 R6, R18, 0x8, R4 ;  /* 0x0000000812067825 */ /* 0x004fcc00078e0004 */
[----:B------:R-:W2:Y:S02]  /*01b0*/  LD.E.64 R6, desc[UR36][R6.64] ;  /* 0x0000002406067980 */ /* 0x000ea4000c101b00 */
[----:B--2---:R-:W-:-:S04]  /*01c0*/  ISETP.NE.U32.AND P0, PT, R6, RZ, PT ;  /* 0x000000ff0600720c */ /* 0x004fc80003f05070 */
[----:B------:R-:W-:-:S13]  /*01d0*/  ISETP.NE.AND.EX P0, PT, R7, RZ, PT, P0 ;  /* 0x000000ff0700720c */ /* 0x000fda0003f05300 */
[----:B------:R-:W-:Y:S05]  /*01e0*/  @!P0 EXIT ;  /* 0x000000000000894d */ /* 0x000fea0003800000 */
[----:B------:R-:W-:Y:S01]  /*01f0*/  MOV R0, 0x120 ;  /* 0x0000012000007802 */ /* 0x000fe20000000f00 */
[----:B------:R0:W-:Y:S01]  /*0200*/  STL [R1], R18 ;  /* 0x0000001201007387 */ /* 0x0001e20000100800 */
[----:B------:R-:W1:Y:S01]  /*0210*/  LDCU.64 UR4, c[0x4][0x60] ;  /* 0x01000c00ff0477ac */ /* 0x000e620008000a00 */
[----:B------:R-:W-:Y:S01]  /*0220*/  IMAD.MOV.U32 R6, RZ, RZ, R2 ;  /* 0x000000ffff067224 */ /* 0x000fe200078e0002 */
[----:B------:R0:W2:Y:S01]  /*0230*/  LDC.64 R8, c[0x4][R0] ;  /* 0x0100000000087b82 */ /* 0x0000a20000000a00 */
[----:B------:R-:W-:Y:S01]  /*0240*/  MOV R7, R16 ;  /* 0x0000001000077202 */ /* 0x000fe20000000f00 */
[----:B-1----:R-:W-:Y:S02]  /*0250*/  IMAD.U32 R4, RZ, RZ, UR4 ;  /* 0x00000004ff047e24 */ /* 0x002fe4000f8e00ff */
[----:B0-----:R-:W-:-:S07]  /*0260*/  IMAD.U32 R5, RZ, RZ, UR5 ;  /* 0x00000005ff057e24 */ /* 0x001fce000f8e00ff */
[----:B------:R-:W-:-:S07]  /*0270*/  LEPC R20, `(.L_x_63) ;  /* 0x000000001014794e */ /* 0x000fce0000000000 */
[----:B--2---:R-:W-:Y:S05]  /*0280*/  CALL.ABS.NOINC R8 ;  /* 0x0000000008007343 */ /* 0x004fea0003c00000 */
.L_x_63:
[----:B------:R-:W0:Y:S02]  /*0290*/  LDC.64 R4, c[0x4][0x38] ;  /* 0x01000e00ff047b82 */ /* 0x000e240000000a00 */
[----:B0-----:R-:W2:Y:S02]  /*02a0*/  LDG.E R4, desc[UR36][R4.64] ;  /* 0x0000002404047981 */ /* 0x001ea4000c1e1900 */
[----:B--2---:R-:W-:-:S13]  /*02b0*/  ISETP.GE.AND P0, PT, R4, 0x1, PT ;  /* 0x000000010400780c */ /* 0x004fda0003f06270 */
[----:B------:R-:W-:Y:S05]  /*02c0*/  @!P0 BRA `(.L_x_64) ;  /* 0x0000000000648947 */ /* 0x000fea0003800000 */
[----:B------:R-:W-:Y:S01]  /*02d0*/  BSSY.RECONVERGENT B6, `(.L_x_64) ;  /* 0x0000018000067945 */ /* 0x000fe20003800200 */
[----:B------:R-:W-:-:S07]  /*02e0*/  IMAD.MOV.U32 R17, RZ, RZ, RZ ;  /* 0x000000ffff117224 */ /* 0x000fce00078e00ff */
.L_x_66:
[----:B------:R-:W0:Y:S01]  /*02f0*/  LDC.64 R6, c[0x4][0x40] ;  /* 0x01001000ff067b82 */ /* 0x000e220000000a00 */
[----:B------:R-:W-:Y:S01]  /*0300*/  MOV R0, 0x120 ;  /* 0x0000012000007802 */ /* 0x000fe20000000f00 */
[----:B------:R-:W1:Y:S01]  /*0310*/  LDCU.64 UR4, c[0x4][0x68] ;  /* 0x01000d00ff0477ac */ /* 0x000e620008000a00 */
[----:B0-----:R-:W2:Y:S02]  /*0320*/  LDG.E.64 R6, desc[UR36][R6.64] ;  /* 0x0000002406067981 */ /* 0x001ea4000c1e1b00 */
[----:B--2---:R-:W-:-:S06]  /*0330*/  IMAD.WIDE.U32 R8, R18, 0x8, R6 ;  /* 0x0000000812087825 */ /* 0x004fcc00078e0006 */
[----:B------:R-:W2:Y:S04]  /*0340*/  LD.E.64 R8, desc[UR36][R8.64] ;  /* 0x0000002408087980 */ /* 0x000ea8000c101b00 */
[----:B--2---:R-:W2:Y:S02]  /*0350*/  LD.E.64 R10, desc[UR36][R8.64] ;  /* 0x00000024080a7980 */ /* 0x004ea4000c101b00 */
[----:B--2---:R-:W-:-:S06]  /*0360*/  IMAD.WIDE.U32 R10, R17, 0x4, R10 ;  /* 0x00000004110a7825 */ /* 0x004fcc00078e000a */
[----:B------:R-:W2:Y:S01]  /*0370*/  LD.E R10, desc[UR36][R10.64] ;  /* 0x000000240a0a7980 */ /* 0x000ea2000c101900 */
[----:B------:R0:W3:Y:S01]  /*0380*/  LDC.64 R12, c[0x4][R0] ;  /* 0x01000000000c7b82 */ /* 0x0000e20000000a00 */
[----:B-1----:R-:W-:Y:S01]  /*0390*/  IMAD.U32 R4, RZ, RZ, UR4 ;  /* 0x00000004ff047e24 */ /* 0x002fe2000f8e00ff */
[----:B------:R-:W-:Y:S01]  /*03a0*/  MOV R7, R16 ;  /* 0x0000001000077202 */ /* 0x000fe20000000f00 */
[----:B------:R-:W-:Y:S02]  /*03b0*/  IMAD.U32 R5, RZ, RZ, UR5 ;  /* 0x00000005ff057e24 */ /* 0x000fe4000f8e00ff */
[----:B------:R-:W-:Y:S01]  /*03c0*/  IMAD.MOV.U32 R6, RZ, RZ, R2 ;  /* 0x000000ffff067224 */ /* 0x000fe200078e0002 */
[----:B--23--:R0:W-:Y:S06]  /*03d0*/  STL [R1], R10 ;  /* 0x0000000a01007387 */ /* 0x00c1ec0000100800 */
[----:B------:R-:W-:-:S07]  /*03e0*/  LEPC R20, `(.L_x_65) ;  /* 0x000000001014794e */ /* 0x000fce0000000000 */
[----:B0-----:R-:W-:Y:S05]  /*03f0*/  CALL.ABS.NOINC R12 ;  /* 0x000000000c007343 */ /* 0x001fea0003c00000 */
.L_x_65:
[----:B------:R-:W0:Y:S02]  /*0400*/  LDC.64 R4, c[0x4][0x38] ;  /* 0x01000e00ff047b82 */ /* 0x000e240000000a00 */
[----:B0-----:R-:W2:Y:S01]  /*0410*/  LDG.E R4, desc[UR36][R4.64] ;  /* 0x0000002404047981 */ /* 0x001ea2000c1e1900 */
[----:B------:R-:W-:-:S05]  /*0420*/  VIADD R17, R17, 0x1 ;  /* 0x0000000111117836 */ /* 0x000fca0000000000 */
[----:B--2---:R-:W-:-:S13]  /*0430*/  ISETP.GE.AND P0, PT, R17, R4, PT ;  /* 0x000000041100720c */ /* 0x004fda0003f06270 */
[----:B------:R-:W-:Y:S05]  /*0440*/  @!P0 BRA `(.L_x_66) ;  /* 0xfffffffc00a88947 */ /* 0x000fea000383ffff */
[----:B------:R-:W-:Y:S05]  /*0450*/  BSYNC.RECONVERGENT B6 ;  /* 0x0000000000067941 */ /* 0x000fea0003800200 */
.L_x_64:
        /* <DEDUP_REMOVED lines=8> */
.L_x_67:
[----:B------:R0:W-:Y:S01]  /*04e0*/  STL [R1], R18 ;  /* 0x0000001201007387 */ /* 0x0001e20000100800 */
[----:B------:R0:W1:Y:S01]  /*04f0*/  LDC.64 R8, c[0x4][R17] ;  /* 0x0100000011087b82 */ /* 0x0000620000000a00 */
[----:B------:R-:W2:Y:S01]  /*0500*/  LDCU.64 UR4, c[0x4][0x78] ;  /* 0x01000f00ff0477ac */ /* 0x000ea20008000a00 */
[----:B------:R-:W-:Y:S02]  /*0510*/  IMAD.MOV.U32 R6, RZ, RZ, R2 ;  /* 0x000000ffff067224 */ /* 0x000fe400078e0002 */
[----:B------:R-:W-:Y:S02]  /*0520*/  IMAD.MOV.U32 R7, RZ, RZ, R16 ;  /* 0x000000ffff077224 */ /* 0x000fe400078e0010 */
[----:B--2---:R-:W-:Y:S01]  /*0530*/  IMAD.U32 R4, RZ, RZ, UR4 ;  /* 0x00000004ff047e24 */ /* 0x004fe2000f8e00ff */
[----:B0-----:R-:W-:-:S07]  /*0540*/  MOV R5, UR5 ;  /* 0x0000000500057c02 */ /* 0x001fce0008000f00 */
[----:B------:R-:W-:-:S07]  /*0550*/  LEPC R20, `(.L_x_68) ;  /* 0x000000001014794e */ /* 0x000fce0000000000 */
[----:B-1----:R-:W-:Y:S05]  /*0560*/  CALL.ABS.NOINC R8 ;  /* 0x0000000008007343 */ /* 0x002fea0003c00000 */
.L_x_68:
[----:B------:R-:W0:Y:S02]  /*0570*/  LDC.64 R4, c[0x4][0x38] ;  /* 0x01000e00ff047b82 */ /* 0x000e240000000a00 */
[----:B0-----:R-:W2:Y:S02]  /*0580*/  LDG.E R4, desc[UR36][R4.64] ;  /* 0x0000002404047981 */ /* 0x001ea4000c1e1900 */
[----:B--2---:R-:W-:-:S13]  /*0590*/  ISETP.GE.AND P0, PT, R4, 0x1, PT ;  /* 0x000000010400780c */ /* 0x004fda0003f06270 */
[----:B------:R-:W-:Y:S05]  /*05a0*/  @!P0 BRA `(.L_x_69) ;  /* 0x0000000000d08947 */ /* 0x000fea0003800000 */
[----:B------:R-:W-:Y:S01]  /*05b0*/  BSSY.RECONVERGENT B7, `(.L_x_69) ;  /* 0x0000033000077945 */ /* 0x000fe20003800200 */
[----:B------:R-:W-:-:S07]  /*05c0*/  IMAD.MOV.U32 R23, RZ, RZ, RZ ;  /* 0x000000ffff177224 */ /* 0x000fce00078e00ff */
.L_x_74:
[----:B------:R-:W0:Y:S02]  /*05d0*/  LDC.64 R4, c[0x4][0x18] ;  /* 0x01000600ff047b82 */ /* 0x000e240000000a00 */
[----:B0-----:R-:W2:Y:S02]  /*05e0*/  LDG.E R4, desc[UR36][R4.64] ;  /* 0x0000002404047981 */ /* 0x001ea4000c1e1900 */
[----:B--2---:R-:W-:-:S13]  /*05f0*/  ISETP.GE.AND P0, PT, R4, 0x1, PT ;  /* 0x000000010400780c */ /* 0x004fda0003f06270 */
[----:B------:R-:W-:Y:S05]  /*0600*/  @!P0 BRA `(.L_x_70) ;  /* 0x0000000000808947 */ /* 0x000fea0003800000 */
[----:B------:R-:W-:Y:S01]  /*0610*/  HFMA2 R19, -RZ, RZ, 0, 0 ;  /* 0x00000000ff137431 */ /* 0x000fe200000001ff */
[----:B------:R-:W-:Y:S01]  /*0620*/  BSSY.RECONVERGENT B6, `(.L_x_70) ;  /* 0x000001e000067945 */ /* 0x000fe20003800200 */
[----:B------:R-:W-:Y:S02]  /*0630*/  IMAD.MOV.U32 R17, RZ, RZ, RZ ;  /* 0x000000ffff117224 */ /* 0x000fe400078e00ff */
[----:B------:R-:W-:-:S07]  /*0640*/  IMAD.MOV.U32 R22, RZ, RZ, RZ ;  /* 0x000000ffff167224 */ /* 0x000fce00078e00ff */
.L_x_72:
[----:B------:R-:W0:Y:S01]  /*0650*/  LDC.64 R14, c[0x4][0x40] ;  /* 0x01001000ff0e7b82 */ /* 0x000e220000000a00 */
[----:B------:R-:W-:Y:S01]  /*0660*/  MOV R8, 0x120 ;  /* 0x0000012000087802 */ /* 0x000fe20000000f00 */
[----:B------:R-:W1:Y:S01]  /*0670*/  LDCU.64 UR4, c[0x4][0x68] ;  /* 0x01000d00ff0477ac */ /* 0x000e620008000a00 */
[----:B0-----:R-:W2:Y:S02]  /*0680*/  LDG.E.64 R4, desc[UR36][R14.64] ;  /* 0x000000240e047981 */ /* 0x001ea4000c1e1b00 */
[----:B--2---:R-:W-:-:S05]  /*0690*/  IMAD.WIDE.U32 R4, R18, 0x8, R4 ;  /* 0x0000000812047825 */ /* 0x004fca00078e0004 */
[----:B------:R-:W2:Y:S04]  /*06a0*/  LD.E.64 R6, desc[UR36][R4.64] ;  /* 0x0000002404067980 */ /* 0x000ea8000c101b00 */
[----:B--2---:R-:W2:Y:S02]  /*06b0*/  LD.E.64 R6, desc[UR36][R6.64+0x8] ;  /* 0x0000082406067980 */ /* 0x004ea4000c101b00 */
[----:B--2---:R-:W-:-:S06]  /*06c0*/  IMAD.WIDE.U32 R10, R23, 0x8, R6 ;  /* 0x00000008170a7825 */ /* 0x004fcc00078e0006 */
[----:B------:R-:W2:Y:S02]  /*06d0*/  LD.E.64 R10, desc[UR36][R10.64] ;  /* 0x000000240a0a7980 */ /* 0x000ea4000c101b00 */
[----:B--2---:R-:W-:-:S05]  /*06e0*/  IADD3 R12, P0, PT, R10, R19, RZ ;  /* 0x000000130a0c7210 */ /* 0x004fca0007f1e0ff */
[----:B------:R-:W-:-:S05]  /*06f0*/  IMAD.X R13, R11, 0x1, R22, P0 ;  /* 0x000000010b0d7824 */ /* 0x000fca00000e0616 */
[----:B------:R-:W2:Y:S01]  /*0700*/  LD.E R0, desc[UR36][R12.64] ;  /* 0x000000240c007980 */ /* 0x000ea2000c101900 */
        /* <DEDUP_REMOVED lines=8> */
.L_x_71:
[----:B------:R-:W0:Y:S02]  /*0790*/  LDC.64 R4, c[0x4][0x18] ;  /* 0x01000600ff047b82 */ /* 0x000e240000000a00 */
[----:B0-----:R-:W2:Y:S01]  /*07a0*/  LDG.E R4, desc[UR36][R4.64] ;  /* 0x0000002404047981 */ /* 0x001ea2000c1e1900 */
[----:B------:R-:W-:Y:S01]  /*07b0*/  VIADD R17, R17, 0x1 ;  /* 0x0000000111117836 */ /* 0x000fe20000000000 */
[----:B------:R-:W-:-:S04]  /*07c0*/  IADD3 R19, P1, PT, R19, 0x4, RZ ;  /* 0x0000000413137810 */ /* 0x000fc80007f3e0ff */
[----:B------:R-:W-:Y:S02]  /*07d0*/  IADD3.X R22, PT, PT, RZ, R22, RZ, P1, !PT ;  /* 0x00000016ff167210 */ /* 0x000fe40000ffe4ff */
[----:B--2---:R-:W-:-:S13]  /*07e0*/  ISETP.GE.AND P0, PT, R17, R4, PT ;  /* 0x000000041100720c */ /* 0x004fda0003f06270 */
[----:B------:R-:W-:Y:S05]  /*07f0*/  @!P0 BRA `(.L_x_72) ;  /* 0xfffffffc00948947 */ /* 0x000fea000383ffff */
[----:B------:R-:W-:Y:S05]  /*0800*/  BSYNC.RECONVERGENT B6 ;  /* 0x0000000000067941 */ /* 0x000fea0003800200 */
.L_x_70:
        /* <DEDUP_REMOVED lines=8> */
.L_x_73:
[----:B------:R-:W0:Y:S02]  /*0890*/  LDC.64 R4, c[0x4][0x38] ;  /* 0x01000e00ff047b82 */ /* 0x000e240000000a00 */
[----:B0-----:R-:W2:Y:S01]  /*08a0*/  LDG.E R4, desc[UR36][R4.64] ;  /* 0x0000002404047981 */ /* 0x001ea2000c1e1900 */
[----:B------:R-:W-:-:S05]  /*08b0*/  VIADD R23, R23, 0x1 ;  /* 0x0000000117177836 */ /* 0x000fca0000000000 */
[----:B--2---:R-:W-:-:S13]  /*08c0*/  ISETP.GE.AND P0, PT, R23, R4, PT ;  /* 0x000000041700720c */ /* 0x004fda0003f06270 */
[----:B------:R-:W-:Y:S05]  /*08d0*/  @!P0 BRA `(.L_x_74) ;  /* 0xfffffffc003c8947 */ /* 0x000fea000383ffff */
[----:B------:R-:W-:Y:S05]  /*08e0*/  BSYNC.RECONVERGENT B7 ;  /* 0x0000000000077941 */ /* 0x000fea0003800200 */
.L_x_69:
        /* <DEDUP_REMOVED lines=8> */
.L_x_75:
[----:B------:R-:W0:Y:S02]  /*0970*/  LDC.64 R4, c[0x4][0x8] ;  /* 0x01000200ff047b82 */ /* 0x000e240000000a00 */
[----:B0-----:R-:W2:Y:S01]  /*0980*/  LDG.E R5, desc[UR36][R4.64] ;  /* 0x0000002404057981 */ /* 0x001ea2000c1e1900 */
[----:B------:R-:W-:-:S05]  /*0990*/  VIADD R18, R18, 0x1 ;  /* 0x0000000112127836 */ /* 0x000fca0000000000 */
[----:B--2---:R-:W-:-:S13]  /*09a0*/  ISETP.GE.AND P0, PT, R18, R5, PT ;  /* 0x000000051200720c */ /* 0x004fda0003f06270 */
[----:B------:R-:W-:Y:S05]  /*09b0*/  @!P0 BRA `(.L_x_76) ;  /* 0xfffffff400f08947 */ /* 0x000fea000383ffff */
[----:B------:R-:W-:Y:S05]  /*09c0*/  EXIT ;  /* 0x000000000000794d */ /* 0x000fea0003800000 */
.L_x_77:
        /* <DEDUP_REMOVED lines=11> */
.L_x_105:


//--------------------- .text._Z8cpy_dataPiS_S_   --------------------------
	.section	.text._Z8cpy_dataPiS_S_,"ax",@progbits
	.align	128
        .global         _Z8cpy_dataPiS_S_
        .type           _Z8cpy_dataPiS_S_,@function
        .size           _Z8cpy_dataPiS_S_,(.L_x_106 - _Z8cpy_dataPiS_S_)
        .other          _Z8cpy_dataPiS_S_,@"STO_CUDA_ENTRY STV_DEFAULT"
_Z8cpy_dataPiS_S_:
.text._Z8cpy_dataPiS_S_:
[----:B------:R-:W-:Y:S08]  /*0000*/  LDC R1, c[0x0][0x37c] ;  /* 0x0000df00ff017b82 */ /* 0x000ff00000000800 */
[----:B------:R-:W0:Y:S01]  /*0010*/  LDC.64 R10, c[0x0][0x388] ;  /* 0x0000e200ff0a7b82 */ /* 0x000e220000000a00 */
[----:B------:R-:W0:Y:S07]  /*0020*/  LDCU.64 UR4, c[0x0][0x358] ;  /* 0x00006b00ff0477ac */ /* 0x000e2e0008000a00 */
[----:B------:R-:W1:Y:S08]  /*0030*/  LDC.64 R2, c[0x4][0x40] ;  /* 0x01001000ff027b82 */ /* 0x000e700000000a00 */
[----:B------:R-:W2:Y:S01]  /*0040*/  LDC.64 R6, c[0x0][0x380] ;  /* 0x0000e000ff067b82 */ /* 0x000ea20000000a00 */
[----:B0-----:R-:W3:Y:S04]  /*0050*/  LDG.E R0, desc[UR4][R10.64] ;  /* 0x000000040a007981 */ /* 0x001ee8000c1e1900 */
[----:B-1----:R-:W3:Y:S02]  /*0060*/  LDG.E.64 R4, desc[UR4][R2.64] ;  /* 0x0000000402047981 */ /* 0x002ee4000c1e1b00 */
[----:B---3--:R-:W-:-:S06]  /*0070*/  IMAD.WIDE R12, R0, 0x8, R4 ;  /* 0x00000008000c7825 */ /* 0x008fcc00078e0204 */
[----:B------:R-:W3:Y:S01]  /*0080*/  LD.E.64 R12, desc[UR4][R12.64] ;  /* 0x000000040c0c7980 */ /* 0x000ee2000c101b00 */
[----:B------:R-:W0:Y:S03]  /*0090*/  LDC.64 R4, c[0x0][0x390] ;  /* 0x0000e400ff047b82 */ /* 0x000e260000000a00 */
[----:B0-----:R-:W4:Y:S04]  /*00a0*/  LDG.E R4, desc[UR4][R4.64] ;  /* 0x0000000404047981 */ /* 0x001f28000c1e1900 */
[----:B---3--:R-:W4:Y:S01]  /*00b0*/  LD.E.64 R14, desc[UR4][R12.64+0x8] ;  /* 0x000008040c0e7980 */ /* 0x008f22000c101b00 */
[----:B------:R-:W0:Y:S01]  /*00c0*/  LDC.64 R8, c[0x4][0x18] ;  /* 0x01000600ff087b82 */ /* 0x000e220000000a00 */
[----:B----4-:R-:W-:-:S05]  /*00d0*/  IMAD.WIDE R14, R4, 0x8, R14 ;  /* 0x00000008040e7825 */ /* 0x010fca00078e020e */
[----:B--2---:R1:W-:Y:S04]  /*00e0*/  ST.E.64 desc[UR4][R14.64], R6 ;  /* 0x000000060e007985 */ /* 0x0043e8000c101b04 */
[----:B0-----:R-:W2:Y:S02]  /*00f0*/  LDG.E R10, desc[UR4][R8.64] ;  /* 0x00000004080a7981 */ /* 0x001ea4000c1e1900 */
[----:B--2---:R-:W-:-:S13]  /*0100*/  ISETP.GE.AND P0, PT, R10, 0x1, PT ;  /* 0x000000010a00780c */ /* 0x004fda0003f06270 */
[----:B-1----:R-:W-:Y:S05]  /*0110*/  @!P0 EXIT ;  /* 0x000000000000894d */ /* 0x002fea0003800000 */
[----:B------:R-:W-:-:S07]  /*0120*/  HFMA2 R5, -RZ, RZ, 0, 0 ;  /* 0x00000000ff057431 */ /* 0x000fce00000001ff */
.L_x_78:
[----:B------:R-:W2:Y:S02]  /*0130*/  LDG.E.64 R10, desc[UR4][R2.64] ;  /* 0x00000004020a7981 */ /* 0x000ea4000c1e1b00 */
[----:B--2---:R-:W-:-:S06]  /*0140*/  IMAD.WIDE R12, R0, 0x8, R10 ;  /* 0x00000008000c7825 */ /* 0x004fcc00078e020a */
[----:B------:R-:W2:Y:S04]  /*0150*/  LD.E.64 R12, desc[UR4][R12.64] ;  /* 0x000000040c0c7980 */ /* 0x000ea8000c101b00 */
[----:B--2---:R-:W2:Y:S02]  /*0160*/  LD.E.64 R10, desc[UR4][R12.64+0x8] ;  /* 0x000008040c0a7980 */ /* 0x004ea4000c101b00 */
[----:B--2---:R-:W-:-:S04]  /*0170*/  IMAD.WIDE R14, R4, 0x8, R10 ;  /* 0x00000008040e7825 */ /* 0x004fc800078e020a */
[C---:B------:R-:W-:Y:S02]  /*0180*/  IMAD.WIDE.U32 R10, R5.reuse, 0x4, R6 ;  /* 0x00000004050a7825 */ /* 0x040fe400078e0006 */
[----:B------:R-:W2:Y:S04]  /*0190*/  LD.E.64 R14, desc[UR4][R14.64] ;  /* 0x000000040e0e7980 */ /* 0x000ea8000c101b00 */
        /* <DEDUP_REMOVED lines=8> */
.L_x_79:
        /* <DEDUP_REMOVED lines=14> */
.L_x_106:


//--------------------- .text._Z7cpy_keyPiS_      --------------------------
	.section	.text._Z7cpy_keyPiS_,"ax",@progbits
	.align	128
        .global         _Z7cpy_keyPiS_
        .type           _Z7cpy_keyPiS_,@function
        .size           _Z7cpy_keyPiS_,(.L_x_107 - _Z7cpy_keyPiS_)
        .other          _Z7cpy_keyPiS_,@"STO_CUDA_ENTRY STV_DEFAULT"
_Z7cpy_keyPiS_:
.text._Z7cpy_keyPiS_:
[----:B------:R-:W0:Y:S08]  /*0000*/  LDC R1, c[0x0][0x37c] ;  /* 0x0000df00ff017b82 */ /* 0x000e300000000800 */
[----:B------:R-:W1:Y:S01]  /*0010*/  LDC.64 R2, c[0x0][0x388] ;  /* 0x0000e200ff027b82 */ /* 0x000e620000000a00 */
[----:B------:R-:W1:Y:S01]  /*0020*/  LDCU.64 UR36, c[0x0][0x358] ;  /* 0x00006b00ff2477ac */ /* 0x000e620008000a00 */
[----:B0-----:R-:W-:Y:S01]  /*0030*/  VIADD R1, R1, 0xfffffff8 ;  /* 0xfffffff801017836 */ /* 0x001fe20000000000 */
[----:B------:R-:W0:Y:S01]  /*0040*/  LDCU UR4, c[0x0][0x2f8] ;  /* 0x00005f00ff0477ac */ /* 0x000e220008000800 */
[----:B------:R-:W2:Y:S01]  /*0050*/  LDCU.64 UR6, c[0x4][0x50] ;  /* 0x01000a00ff0677ac */ /* 0x000ea20008000a00 */
[----:B-1----:R-:W3:Y:S01]  /*0060*/  LDG.E R2, desc[UR36][R2.64] ;  /* 0x0000002402027981 */ /* 0x002ee2000c1e1900 */
[----:B------:R-:W-:Y:S01]  /*0070*/  MOV R0, 0x120 ;  /* 0x0000012000007802 */ /* 0x000fe20000000f00 */
[----:B------:R-:W1:Y:S01]  /*0080*/  LDCU UR5, c[0x0][0x2fc] ;  /* 0x00005f80ff0577ac */ /* 0x000e620008000800 */
[----:B0-----:R-:W-:Y:S01]  /*0090*/  IADD3 R6, P0, PT, R1, UR4, RZ ;  /* 0x0000000401067c10 */ /* 0x001fe2000ff1e0ff */
[----:B--2---:R-:W-:Y:S01]  /*00a0*/  IMAD.U32 R4, RZ, RZ, UR6 ;  /* 0x00000006ff047e24 */ /* 0x004fe2000f8e00ff */
[----:B------:R0:W2:Y:S01]  /*00b0*/  LDC.64 R8, c[0x4][R0] ;  /* 0x0100000000087b82 */ /* 0x0000a20000000a00 */
[----:B------:R-:W-:-:S02]  /*00c0*/  MOV R5, UR7 ;  /* 0x0000000700057c02 */ /* 0x000fc40008000f00 */
[----:B-1----:R-:W-:Y:S01]  /*00d0*/  IMAD.X R7, RZ, RZ, UR5, P0 ;  /* 0x00000005ff077e24 */ /* 0x002fe200080e06ff */
[----:B--23--:R0:W-:Y:S07]  /*00e0*/  STL [R1], R2 ;  /* 0x0000000201007387 */ /* 0x00c1ee0000100800 */
[----:B------:R-:W-:-:S07]  /*00f0*/  LEPC R20, `(.L_x_80) ;  /* 0x000000001014794e */ /* 0x000fce0000000000 */
[----:B0-----:R-:W-:Y:S05]  /*0100*/  CALL.ABS.NOINC R8 ;  /* 0x0000000008007343 */ /* 0x001fea0003c00000 */
.L_x_80:
[----:B------:R-:W-:Y:S01]  /*0110*/  MOV R16, 0x0 ;  /* 0x0000000000107802 */ /* 0x000fe20000000f00 */
[----:B------:R-:W-:Y:S02]  /*0120*/  HFMA2 R5, -RZ, RZ, 0, 0 ;  /* 0x00000000ff057431 */ /* 0x000fe400000001ff */
[----:B------:R-:W-:Y:S01]  /*0130*/  IMAD.MOV.U32 R4, RZ, RZ, 0x10 ;  /* 0x00000010ff047424 */ /* 0x000fe200078e00ff */
[----:B------:R0:W1:Y:S06]  /*0140*/  LDC.64 R6, c[0x4][R16] ;  /* 0x0100000010067b82 */ /* 0x00006c0000000a00 */
[----:B------:R-:W-:-:S07]  /*0150*/  LEPC R20, `(.L_x_81) ;  /* 0x000000001014794e */ /* 0x000fce0000000000 */
[----:B01----:R-:W-:Y:S05]  /*0160*/  CALL.ABS.NOINC R6 ;  /* 0x0000000006007343 */ /* 0x003fea0003c00000 */
.L_x_81:
[----:B------:R-:W0:Y:S02]  /*0170*/  LDC.64 R8, c[0x4][0x40] ;  /* 0x01001000ff087b82 */ /* 0x000e240000000a00 */
[----:B0-----:R-:W2:Y:S01]  /*0180*/  LDG.E.64 R10, desc[UR36][R8.64] ;  /* 0x00000024080a7981 */ /* 0x001ea2000c1e1b00 */
[----:B------:R-:W-:Y:S02]  /*0190*/  IMAD.MOV.U32 R6, RZ, RZ, R4 ;  /* 0x000000ffff067224 */ /* 0x000fe400078e0004 */
[----:B------:R-:W-:-:S03]  /*01a0*/  IMAD.MOV.U32 R7, RZ, RZ, R5 ;  /* 0x000000ffff077224 */ /* 0x000fc600078e0005 */
[----:B------:R-:W0:Y:S01]  /*01b0*/  LDC.64 R12, c[0x4][0x38] ;  /* 0x01000e00ff0c7b82 */ /* 0x000e220000000a00 */
[----:B--2---:R-:W-:-:S05]  /*01c0*/  IMAD.WIDE R10, R2, 0x8, R10 ;  /* 0x00000008020a7825 */ /* 0x004fca00078e020a */
[----:B------:R1:W-:Y:S04]  /*01d0*/  ST.E.64 desc[UR36][R10.64], R6 ;  /* 0x000000060a007985 */ /* 0x0003e8000c101b24 */
[----:B------:R-:W2:Y:S04]  /*01e0*/  LDG.E.64 R18, desc[UR36][R8.64] ;  /* 0x0000002408127981 */ /* 0x000ea8000c1e1b00 */
[----:B0-----:R-:W3:Y:S01]  /*01f0*/  LDG.E R4, desc[UR36][R12.64] ;  /* 0x000000240c047981 */ /* 0x001ee2000c1e1900 */
[----:B------:R1:W0:Y:S01]  /*0200*/  LDC.64 R14, c[0x4][R16] ;  /* 0x01000000100e7b82 */ /* 0x0002220000000a00 */
[----:B--2---:R-:W-:-:S06]  /*0210*/  IMAD.WIDE R18, R2, 0x8, R18 ;  /* 0x0000000802127825 */ /* 0x004fcc00078e0212 */
[----:B------:R-:W5:Y:S01]  /*0220*/  LD.E.64 R18, desc[UR36][R18.64] ;  /* 0x0000002412127980 */ /* 0x000f62000c101b00 */
[----:B01-3--:R-:W-:-:S07]  /*0230*/  IMAD.WIDE R4, R4, 0x4, RZ ;  /* 0x0000000404047825 */ /* 0x00bfce00078e02ff */
[----:B------:R-:W-:-:S07]  /*0240*/  LEPC R20, `(.L_x_82) ;  /* 0x000000001014794e */ /* 0x000fce0000000000 */
[----:B-----5:R-:W-:Y:S05]  /*0250*/  CALL.ABS.NOINC R14 ;  /* 0x000000000e007343 */ /* 0x020fea0003c00000 */
.L_x_82:
[----:B------:R-:W0:Y:S01]  /*0260*/  LDC.64 R8, c[0x4][0x38] ;  /* 0x01000e00ff087b82 */ /* 0x000e220000000a00 */
[----:B------:R-:W-:Y:S01]  /*0270*/  MOV R6, R4 ;  /* 0x0000000400067202 */ /* 0x000fe20000000f00 */
[----:B------:R-:W-:-:S05]  /*0280*/  IMAD.MOV.U32 R7, RZ, RZ, R5 ;  /* 0x000000ffff077224 */ /* 0x000fca00078e0005 */
[----:B------:R1:W-:Y:S04]  /*0290*/  ST.E.64 desc[UR36][R18.64], R6 ;  /* 0x0000000612007985 */ /* 0x0003e8000c101b24 */
[----:B0-----:R-:W2:Y:S01]  /*02a0*/  LDG.E R4, desc[UR36][R8.64] ;  /* 0x0000002408047981 */ /* 0x001ea2000c1e1900 */
[----:B------:R-:W0:Y:S02]  /*02b0*/  LDC.64 R16, c[0x4][R16] ;  /* 0x0100000010107b82 */ /* 0x000e240000000a00 */
[----:B012---:R-:W-:-:S07]  /*02c0*/  IMAD.WIDE R4, R4, 0x8, RZ ;  /* 0x0000000804047825 */ /* 0x007fce00078e02ff */
[----:B------:R-:W-:-:S07]  /*02d0*/  LEPC R20, `(.L_x_83) ;  /* 0x000000001014794e */ /* 0x000fce0000000000 */
[----:B------:R-:W-:Y:S05]  /*02e0*/  CALL.ABS.NOINC R16 ;  /* 0x0000000010007343 */ /* 0x000fea0003c00000 */
.L_x_83:
[----:B------:R-:W0:Y:S01]  /*02f0*/  LDC.64 R16, c[0x4][0x38] ;  /* 0x01000e00ff107b82 */ /* 0x000e220000000a00 */
[----:B------:R1:W-:Y:S04]  /*0300*/  ST.E.64 desc[UR36][R18.64+0x8], R4 ;  /* 0x0000080412007985 */ /* 0x0003e8000c101b24 */
[----:B0-----:R-:W2:Y:S02]  /*0310*/  LDG.E R0, desc[UR36][R16.64] ;  /* 0x0000002410007981 */ /* 0x001ea4000c1e1900 */
[----:B--2---:R-:W-:-:S13]  /*0320*/  ISETP.GE.AND P0, PT, R0, 0x1, PT ;  /* 0x000000010000780c */ /* 0x004fda0003f06270 */
[----:B-1----:R-:W-:Y:S05]  /*0330*/  @!P0 BRA `(.L_x_84) ;  /* 0x0000000000448947 */ /* 0x002fea0003800000 */
[----:B------:R-:W-:Y:S01]  /*0340*/  BSSY.RECONVERGENT B6, `(.L_x_84) ;  /* 0x0000010000067945 */ /* 0x000fe20003800200 */
[----:B------:R-:W-:-:S07]  /*0350*/  IMAD.MOV.U32 R22, RZ, RZ, RZ ;  /* 0x000000ffff167224 */ /* 0x000fce00078e00ff */
.L_x_86:
[----:B------:R-:W0:Y:S02]  /*0360*/  LDC.64 R6, c[0x4][0x18] ;  /* 0x01000600ff067b82 */ /* 0x000e240000000a00 */
[----:B0-----:R-:W2:Y:S01]  /*0370*/  LDG.E R4, desc[UR36][R6.64] ;  /* 0x0000002406047981 */ /* 0x001ea2000c1e1900 */
[----:B------:R-:W-:-:S05]  /*0380*/  MOV R0, 0x0 ;  /* 0x0000000000007802 */ /* 0x000fca0000000f00 */
[----:B------:R0:W1:Y:S02]  /*0390*/  LDC.64 R8, c[0x4][R0] ;  /* 0x0100000000087b82 */ /* 0x0000640000000a00 */
[----:B012---:R-:W-:-:S07]  /*03a0*/  IMAD.WIDE R4, R4, 0x4, RZ ;  /* 0x0000000404047825 */ /* 0x007fce00078e02ff */
[----:B------:R-:W-:-:S07]  /*03b0*/  LEPC R20, `(.L_x_85) ;  /* 0x000000001014794e */ /* 0x000fce0000000000 */
[----:B------:R-:W-:Y:S05]  /*03c0*/  CALL.ABS.NOINC R8 ;  /* 0x0000000008007343 */ /* 0x000fea0003c00000 */
.L_x_85:
[----:B------:R-:W2:Y:S02]  /*03d0*/  LD.E.64 R6, desc[UR36][R18.64+0x8] ;  /* 0x0000082412067980 */ /* 0x000ea4000c101b00 */
[----:B--2---:R-:W-:-:S05]  /*03e0*/  IMAD.WIDE.U32 R6, R22, 0x8, R6 ;  /* 0x0000000816067825 */ /* 0x004fca00078e0006 */
[----:B------:R0:W-:Y:S04]  /*03f0*/  ST.E.64 desc[UR36][R6.64], R4 ;  /* 0x0000000406007985 */ /* 0x0001e8000c101b24 */
[----:B------:R-:W2:Y:S01]  /*0400*/  LDG.E R0, desc[UR36][R16.64] ;  /* 0x0000002410007981 */ /* 0x000ea2000c1e1900 */
[----:B------:R-:W-:-:S04]  /*0410*/  IADD3 R22, PT, PT, R22, 0x1, RZ ;  /* 0x0000000116167810 */ /* 0x000fc80007ffe0ff */
[----:B--2---:R-:W-:-:S13]  /*0420*/  ISETP.GE.AND P0, PT, R22, R0, PT ;  /* 0x000000001600720c */ /* 0x004fda0003f06270 */
[----:B0-----:R-:W-:Y:S05]  /*0430*/  @!P0 BRA `(.L_x_86) ;  /* 0xfffffffc00c88947 */ /* 0x001fea000383ffff */
[----:B------:R-:W-:Y:S05]  /*0440*/  BSYNC.RECONVERGENT B6 ;  /* 0x0000000000067941 */ /* 0x000fea0003800200 */
.L_x_84:
[----:B------:R-:W-:Y:S01]  /*0450*/  ISETP.GE.AND P0, PT, R0, 0x1, PT ;  /* 0x000000010000780c */ /* 0x000fe20003f06270 */
[----:B------:R-:W-:-:S12]  /*0460*/  BSSY.RECONVERGENT B0, `(.L_x_87) ;  /* 0x000000d000007945 */ /* 0x000fd80003800200 */
[----:B------:R-:W-:Y:S05]  /*0470*/  @!P0 BRA `(.L_x_88) ;  /* 0x00000000002c8947 */ /* 0x000fea0003800000 */
[----:B------:R-:W-:Y:S01]  /*0480*/  BSSY.RECONVERGENT B1, `(.L_x_88) ;  /* 0x000000a000017945 */ /* 0x000fe20003800200 */
[----:B------:R-:W-:-:S07]  /*0490*/  IMAD.MOV.U32 R3, RZ, RZ, RZ ;  /* 0x000000ffff037224 */ /* 0x000fce00078e00ff */
.L_x_89:
[----:B------:R-:W2:Y:S01]  /*04a0*/  LD.E.64 R4, desc[UR36][R18.64] ;  /* 0x0000002412047980 */ /* 0x000ea2000c101b00 */
[----:B------:R-:W-:Y:S02]  /*04b0*/  IMAD.MOV.U32 R7, RZ, RZ, 0x3b9aca00 ;  /* 0x3b9aca00ff077424 */ /* 0x000fe400078e00ff */
[----:B--2---:R-:W-:-:S05]  /*04c0*/  IMAD.WIDE.U32 R4, R3, 0x4, R4 ;  /* 0x0000000403047825 */ /* 0x004fca00078e0004 */
[----:B------:R0:W-:Y:S04]  /*04d0*/  ST.E desc[UR36][R4.64], R7 ;  /* 0x0000000704007985 */ /* 0x0001e8000c101924 */
[----:B------:R-:W2:Y:S01]  /*04e0*/  LDG.E R0, desc[UR36][R16.64] ;  /* 0x0000002410007981 */ /* 0x000ea2000c1e1900 */
[----:B------:R-:W-:-:S04]  /*04f0*/  IADD3 R3, PT, PT, R3, 0x1, RZ ;  /* 0x0000000103037810 */ /* 0x000fc80007ffe0ff */
[----:B--2---:R-:W-:-:S13]  /*0500*/  ISETP.GE.AND P0, PT, R3, R0, PT ;  /* 0x000000000300720c */ /* 0x004fda0003f06270 */
[----:B0-----:R-:W-:Y:S05]  /*0510*/  @!P0 BRA `(.L_x_89) ;  /* 0xfffffffc00e08947 */ /* 0x001fea000383ffff */
[----:B------:R-:W-:Y:S05]  /*0520*/  BSYNC.RECONVERGENT B1 ;  /* 0x0000000000017941 */ /* 0x000fea0003800200 */
.L_x_88:
[----:B------:R-:W-:Y:S05]  /*0530*/  BSYNC.RECONVERGENT B0 ;  /* 0x0000000000007941 */ /* 0x000fea0003800200 */
.L_x_87:
[----:B------:R-:W-:-:S13]  /*0540*/  ISETP.GE.AND P0, PT, R0, 0x1, PT ;  /* 0x000000010000780c */ /* 0x000fda0003f06270 */
[----:B------:R-:W-:Y:S05]  /*0550*/  @!P0 EXIT ;  /* 0x000000000000894d */ /* 0x000fea0003800000 */
[----:B------:R-:W0:Y:S02]  /*0560*/  LDC.64 R4, c[0x4][0x18] ;  /* 0x01000600ff047b82 */ /* 0x000e240000000a00 */
[----:B0-----:R0:W5:Y:S01]  /*0570*/  LDG.E R6, desc[UR36][R4.64] ;  /* 0x0000002404067981 */ /* 0x001162000c1e1900 */
[----:B------:R-:W-:Y:S01]  /*0580*/  BSSY.RECONVERGENT B0, `(.L_x_90) ;  /* 0x000001a000007945 */ /* 0x000fe20003800200 */
[----:B------:R-:W-:-:S07]  /*0590*/  IMAD.MOV.U32 R3, RZ, RZ, RZ ;  /* 0x000000ffff037224 */ /* 0x000fce00078e00ff */
.L_x_95:
[----:B-----5:R-:W-:Y:S01]  /*05a0*/  ISETP.GE.AND P0, PT, R6, 0x1, PT ;  /* 0x000000010600780c */ /* 0x020fe20003f06270 */
[----:B------:R-:W-:-:S12]  /*05b0*/  BSSY.RECONVERGENT B1, `(.L_x_91) ;  /* 0x0000013000017945 */ /* 0x000fd80003800200 */
[----:B-1----:R-:W-:Y:S05]  /*05c0*/  @!P0 BRA `(.L_x_92) ;  /* 0x0000000000448947 */ /* 0x002fea0003800000 */
[----:B------:R-:W1:Y:S01]  /*05d0*/  LDC.64 R8, c[0x4][0x18] ;  /* 0x01000600ff087b82 */ /* 0x000e620000000a00 */
[----:B------:R-:W-:Y:S01]  /*05e0*/  HFMA2 R11, -RZ, RZ, 0, 0 ;  /* 0x00000000ff0b7431 */ /* 0x000fe200000001ff */
[----:B------:R-:W-:Y:S06]  /*05f0*/  BSSY.RECONVERGENT B2, `(.L_x_93) ;  /* 0x000000b000027945 */ /* 0x000fec0003800200 */
.L_x_94:
[----:B0-----:R-:W2:Y:S02]  /*0600*/  LD.E.64 R4, desc[UR36][R18.64+0x8] ;  /* 0x0000082412047980 */ /* 0x001ea4000c101b00 */
[----:B--2---:R-:W-:-:S06]  /*0610*/  IMAD.WIDE.U32 R4, R3, 0x8, R4 ;  /* 0x0000000803047825 */ /* 0x004fcc00078e0004 */
[----:B------:R-:W2:Y:S01]  /*0620*/  LD.E.64 R4, desc[UR36][R4.64] ;  /* 0x0000002404047980 */ /* 0x000ea2000c101b00 */
[----:B------:R-:W-:Y:S02]  /*0630*/  IMAD.MOV.U32 R13, RZ, RZ, 0x3b9aca00 ;  /* 0x3b9aca00ff0d7424 */ /* 0x000fe400078e00ff */
[----:B--2---:R-:W-:-:S05]  /*0640*/  IMAD.WIDE.U32 R6, R11, 0x4, R4 ;  /* 0x000000040b067825 */ /* 0x004fca00078e0004 */
[----:B------:R2:W-:Y:S04]  /*0650*/  ST.E desc[UR36][R6.64], R13 ;  /* 0x0000000d06007985 */ /* 0x0005e8000c101924 */
[----:B-1----:R-:W3:Y:S01]  /*0660*/  LDG.E R10, desc[UR36][R8.64] ;  /* 0x00000024080a7981 */ /* 0x002ee2000c1e1900 */
[----:B------:R-:W-:-:S04]  /*0670*/  IADD3 R11, PT, PT, R11, 0x1, RZ ;  /* 0x000000010b0b7810 */ /* 0x000fc80007ffe0ff */
[----:B---3--:R-:W-:-:S13]  /*0680*/  ISETP.GE.AND P0, PT, R11, R10, PT ;  /* 0x0000000a0b00720c */ /* 0x008fda0003f06270 */
[----:B--2---:R-:W-:Y:S05]  /*0690*/  @!P0 BRA `(.L_x_94) ;  /* 0xfffffffc00d88947 */ /* 0x004fea000383ffff */
[----:B------:R-:W-:Y:S05]  /*06a0*/  BSYNC.RECONVERGENT B2 ;  /* 0x0000000000027941 */ /* 0x000fea0003800200 */
.L_x_93:
[----:B------:R-:W0:Y:S02]  /*06b0*/  LDC.64 R4, c[0x4][0x38] ;  /* 0x01000e00ff047b82 */ /* 0x000e240000000a00 */
[----:B0-----:R1:W5:Y:S01]  /*06c0*/  LDG.E R0, desc[UR36][R4.64] ;  /* 0x0000002404007981 */ /* 0x001362000c1e1900 */
[----:B------:R-:W-:-:S07]  /*06d0*/  IMAD.MOV.U32 R6, RZ, RZ, R10 ;  /* 0x000000ffff067224 */ /* 0x000fce00078e000a */
.L_x_92:
[----:B------:R-:W-:Y:S05]  /*06e0*/  BSYNC.RECONVERGENT B1 ;  /* 0x0000000000017941 */ /* 0x000fea0003800200 */
.L_x_91:
[----:B------:R-:W-:-:S04]  /*06f0*/  IADD3 R3, PT, PT, R3, 0x1, RZ ;  /* 0x0000000103037810 */ /* 0x000fc80007ffe0ff */
[----:B-----5:R-:W-:-:S13]  /*0700*/  ISETP.GE.AND P0, PT, R3, R0, PT ;  /* 0x000000000300720c */ /* 0x020fda0003f06270 */
[----:B------:R-:W-:Y:S05]  /*0710*/  @!P0 BRA `(.L_x_95) ;  /* 0xfffffffc00a08947 */ /* 0x000fea000383ffff */
[----:B------:R-:W-:Y:S05]  /*0720*/  BSYNC.RECONVERGENT B0 ;  /* 0x0000000000007941 */ /* 0x000fea0003800200 */
.L_x_90:
[----:B------:R-:W-:-:S13]  /*0730*/  ISETP.GE.AND P0, PT, R0, 0x1, PT ;  /* 0x000000010000780c */ /* 0x000fda0003f06270 */
[----:B------:R-:W-:Y:S05]  /*0740*/  @!P0 EXIT ;  /* 0x000000000000894d */ /* 0x000fea0003800000 */
[----:B------:R-:W2:Y:S01]  /*0750*/  LDC.64 R10, c[0x4][0x40] ;  /* 0x01001000ff0a7b82 */ /* 0x000ea20000000a00 */
[----:B------:R-:W-:-:S07]  /*0760*/  IMAD.MOV.U32 R3, RZ, RZ, RZ ;  /* 0x000000ffff037224 */ /* 0x000fce00078e00ff */
[----:B------:R-:W3:Y:S02]  /*0770*/  LDC.64 R12, c[0x4][0x38] ;  /* 0x01000e00ff0c7b82 */ /* 0x000ee40000000a00 */
.L_x_96:
[----:B012---:R-:W2:Y:S02]  /*0780*/  LDG.E.64 R4, desc[UR36][R10.64] ;  /* 0x000000240a047981 */ /* 0x007ea4000c1e1b00 */
[----:B--2---:R-:W-:Y:S02]  /*0790*/  IMAD.WIDE R6, R2, 0x8, R4 ;  /* 0x0000000802067825 */ /* 0x004fe400078e0204 */
[----:B------:R-:W0:Y:S04]  /*07a0*/  LDC.64 R4, c[0x0][0x380] ;  /* 0x0000e000ff047b82 */ /* 0x000e280000000a00 */
[----:B------:R-:W2:Y:S01]  /*07b0*/  LD.E.64 R6, desc[UR36][R6.64] ;  /* 0x0000002406067980 */ /* 0x000ea2000c101b00 */
[----:B0-----:R-:W-:-:S06]  /*07c0*/  IMAD.WIDE.U32 R4, R3, 0x4, R4 ;  /* 0x0000000403047825 */ /* 0x001fcc00078e0004 */
[----:B------:R-:W4:Y:S04]  /*07d0*/  LDG.E R5, desc[UR36][R4.64] ;  /* 0x0000002404057981 */ /* 0x000f28000c1e1900 */
[----:B--2---:R-:W2:Y:S02]  /*07e0*/  LD.E.64 R8, desc[UR36][R6.64] ;  /* 0x0000002406087980 */ /* 0x004ea4000c101b00 */
[----:B--2---:R-:W-:-:S05]  /*07f0*/  IMAD.WIDE.U32 R8, R3, 0x4, R8 ;  /* 0x0000000403087825 */ /* 0x004fca00078e0008 */
[----:B----4-:R4:W-:Y:S04]  /*0800*/  ST.E desc[UR36][R8.64], R5 ;  /* 0x0000000508007985 */ /* 0x0109e8000c101924 */
[----:B---3--:R-:W2:Y:S01]  /*0810*/  LDG.E R0, desc[UR36][R12.64] ;  /* 0x000000240c007981 */ /* 0x008ea2000c1e1900 */
[----:B------:R-:W-:-:S04]  /*0820*/  IADD3 R3, PT, PT, R3, 0x1, RZ ;  /* 0x0000000103037810 */ /* 0x000fc80007ffe0ff */
[----:B--2---:R-:W-:-:S13]  /*0830*/  ISETP.GE.AND P0, PT, R3, R0, PT ;  /* 0x000000000300720c */ /* 0x004fda0003f06270 */
[----:B----4-:R-:W-:Y:S05]  /*0840*/  @!P0 BRA `(.L_x_96) ;  /* 0xfffffffc00cc8947 */ /* 0x010fea000383ffff */
[----:B------:R-:W-:Y:S05]  /*0850*/  EXIT ;  /* 0x000000000000794d */ /* 0x000fea0003800000 */
.L_x_97:
        /* <DEDUP_REMOVED lines=10> */
.L_x_107:


//--------------------- .text._Z3iiiv             --------------------------
	.section	.text._Z3iiiv,"ax",@progbits
	.align	128
        .global         _Z3iiiv
        .type           _Z3iiiv,@function
        .size           _Z3iiiv,(.L_x_108 - _Z3iiiv)
        .other          _Z3iiiv,@"STO_CUDA_ENTRY STV_DEFAULT"
_Z3iiiv:
.text._Z3iiiv:
        /* <DEDUP_REMOVED lines=9> */
.L_x_98:
[----:B------:R-:W0:Y:S08]  /*0090*/  LDC.64 R2, c[0x4][0x40] ;  /* 0x01001000ff027b82 */ /* 0x000e300000000a00 */
[----:B------:R-:W1:Y:S01]  /*00a0*/  LDC.64 R6, c[0x4][0x8] ;  /* 0x01000200ff067b82 */ /* 0x000e620000000a00 */
[----:B0-----:R0:W-:Y:S04]  /*00b0*/  STG.E.64 desc[UR36][R2.64], R4 ;  /* 0x0000000402007986 */ /* 0x0011e8000c101b24 */
[----:B-1----:R-:W2:Y:S02]  /*00c0*/  LDG.E R6, desc[UR36][R6.64] ;  /* 0x0000002406067981 */ /* 0x002ea4000c1e1900 */
[----:B--2---:R-:W-:-:S13]  /*00d0*/  ISETP.GE.AND P0, PT, R6, 0x1, PT ;  /* 0x000000010600780c */ /* 0x004fda0003f06270 */
[----:B0-----:R-:W-:Y:S05]  /*00e0*/  @!P0 EXIT ;  /* 0x000000000000894d */ /* 0x001fea0003800000 */
[C---:B------:R-:W-:Y:S01]  /*00f0*/  ISETP.GE.U32.AND P1, PT, R6.reuse, 0x4, PT ;  /* 0x000000040600780c */ /* 0x040fe20003f26070 */
[----:B------:R-:W-:Y:S01]  /*0100*/  IMAD.MOV.U32 R12, RZ, RZ, RZ ;  /* 0x000000ffff0c7224 */ /* 0x000fe200078e00ff */
[----:B------:R-:W-:-:S04]  /*0110*/  LOP3.LUT R0, R6, 0x3, RZ, 0xc0, !PT ;  /* 0x0000000306007812 */ /* 0x000fc800078ec0ff */
[----:B------:R-:W-:-:S07]  /*0120*/  ISETP.NE.AND P0, PT, R0, RZ, PT ;  /* 0x000000ff0000720c */ /* 0x000fce0003f05270 */
[----:B------:R-:W-:Y:S06]  /*0130*/  @!P1 BRA `(.L_x_99) ;  /* 0x00000000006c9947 */ /* 0x000fec0003800000 */
[----:B------:R-:W-:Y:S01]  /*0140*/  LOP3.LUT R12, R6, 0x7ffffffc, RZ, 0xc0, !PT ;  /* 0x7ffffffc060c7812 */ /* 0x000fe200078ec0ff */
[----:B------:R-:W-:Y:S01]  /*0150*/  BSSY.RECONVERGENT B0, `(.L_x_99) ;  /* 0x0000019000007945 */ /* 0x000fe20003800200 */
[----:B------:R-:W-:Y:S02]  /*0160*/  IMAD.MOV.U32 R15, RZ, RZ, RZ ;  /* 0x000000ffff0f7224 */ /* 0x000fe400078e00ff */
[----:B------:R-:W-:Y:S02]  /*0170*/  IMAD.MOV.U32 R17, RZ, RZ, RZ ;  /* 0x000000ffff117224 */ /* 0x000fe400078e00ff */
[----:B------:R-:W-:-:S07]  /*0180*/  IMAD.MOV R13, RZ, RZ, -R12 ;  /* 0x000000ffff0d7224 */ /* 0x000fce00078e0a0c */
.L_x_100:
[----:B0-----:R-:W2:Y:S02]  /*0190*/  LDG.E.64 R4, desc[UR36][R2.64] ;  /* 0x0000002402047981 */ /* 0x001ea4000c1e1b00 */
[----:B--2---:R-:W-:-:S05]  /*01a0*/  IADD3 R6, P1, PT, R4, R15, RZ ;  /* 0x0000000f04067210 */ /* 0x004fca0007f3e0ff */
[----:B------:R-:W-:-:S05]  /*01b0*/  IMAD.X R7, R5, 0x1, R17, P1 ;  /* 0x0000000105077824 */ /* 0x000fca00008e0611 */
[----:B------:R0:W-:Y:S04]  /*01c0*/  ST.E.64 desc[UR36][R6.64], RZ ;  /* 0x000000ff06007985 */ /* 0x0001e8000c101b24 */
[----:B------:R-:W2:Y:S02]  /*01d0*/  LDG.E.64 R4, desc[UR36][R2.64] ;  /* 0x0000002402047981 */ /* 0x000ea4000c1e1b00 */
[----:B--2---:R-:W-:-:S05]  /*01e0*/  IADD3 R8, P1, PT, R4, R15, RZ ;  /* 0x0000000f04087210 */ /* 0x004fca0007f3e0ff */
[----:B------:R-:W-:-:S05]  /*01f0*/  IMAD.X R9, R5, 0x1, R17, P1 ;  /* 0x0000000105097824 */ /* 0x000fca00008e0611 */
[----:B------:R0:W-:Y:S04]  /*0200*/  ST.E.64 desc[UR36][R8.64+0x8], RZ ;  /* 0x000008ff08007985 */ /* 0x0001e8000c101b24 */
[----:B------:R-:W2:Y:S02]  /*0210*/  LDG.E.64 R4, desc[UR36][R2.64] ;  /* 0x0000002402047981 */ /* 0x000ea4000c1e1b00 */
[----:B--2---:R-:W-:-:S05]  /*0220*/  IADD3 R10, P1, PT, R4, R15, RZ ;  /* 0x0000000f040a7210 */ /* 0x004fca0007f3e0ff */
[----:B------:R-:W-:-:S05]  /*0230*/  IMAD.X R11, R5, 0x1, R17, P1 ;  /* 0x00000001050b7824 */ /* 0x000fca00008e0611 */
[----:B------:R0:W-:Y:S04]  /*0240*/  ST.E.64 desc[UR36][R10.64+0x10], RZ ;  /* 0x000010ff0a007985 */ /* 0x0001e8000c101b24 */
[----:B------:R-:W2:Y:S01]  /*0250*/  LDG.E.64 R4, desc[UR36][R2.64] ;  /* 0x0000002402047981 */ /* 0x000ea2000c1e1b00 */
[----:B------:R-:W-:Y:S02]  /*0260*/  IADD3 R13, PT, PT, R13, 0x4, RZ ;  /* 0x000000040d0d7810 */ /* 0x000fe40007ffe0ff */
[----:B--2---:R-:W-:Y:S02]  /*0270*/  IADD3 R4, P1, PT, R4, R15, RZ ;  /* 0x0000000f04047210 */ /* 0x004fe40007f3e0ff */
[----:B------:R-:W-:-:S03]  /*0280*/  IADD3 R15, P2, PT, R15, 0x20, RZ ;  /* 0x000000200f0f7810 */ /* 0x000fc60007f5e0ff */
[--C-:B------:R-:W-:Y:S01]  /*0290*/  IMAD.X R5, R5, 0x1, R17.reuse, P1 ;  /* 0x0000000105057824 */ /* 0x100fe200008e0611 */
[----:B------:R-:W-:Y:S01]  /*02a0*/  ISETP.NE.AND P1, PT, R13, RZ, PT ;  /* 0x000000ff0d00720c */ /* 0x000fe20003f25270 */
[----:B------:R-:W-:-:S03]  /*02b0*/  IMAD.X R17, RZ, RZ, R17, P2 ;  /* 0x000000ffff117224 */ /* 0x000fc600010e0611 */
[----:B------:R0:W-:Y:S09]  /*02c0*/  ST.E.64 desc[UR36][R4.64+0x18], RZ ;  /* 0x000018ff04007985 */ /* 0x0001f2000c101b24 */
[----:B------:R-:W-:Y:S05]  /*02d0*/  @P1 BRA `(.L_x_100) ;  /* 0xfffffffc00ac1947 */ /* 0x000fea000383ffff */
[----:B------:R-:W-:Y:S05]  /*02e0*/  BSYNC.RECONVERGENT B0 ;  /* 0x0000000000007941 */ /* 0x000fea0003800200 */
.L_x_99:
[----:B------:R-:W-:Y:S05]  /*02f0*/  @!P0 EXIT ;  /* 0x000000000000894d */ /* 0x000fea0003800000 */
[----:B0-----:R-:W-:-:S04]  /*0300*/  IMAD.WIDE.U32 R4, R12, 0x8, RZ ;  /* 0x000000080c047825 */ /* 0x001fc800078e00ff */
[----:B------:R-:W-:Y:S02]  /*0310*/  IMAD.MOV R0, RZ, RZ, -R0 ;  /* 0x000000ffff007224 */ /* 0x000fe400078e0a00 */
[----:B------:R-:W-:Y:S02]  /*0320*/  IMAD.MOV.U32 R7, RZ, RZ, R4 ;  /* 0x000000ffff077224 */ /* 0x000fe400078e0004 */
[----:B------:R-:W-:-:S07]  /*0330*/  IMAD.MOV.U32 R9, RZ, RZ, R5 ;  /* 0x000000ffff097224 */ /* 0x000fce00078e0005 */
.L_x_101:
[----:B------:R-:W2:Y:S01]  /*0340*/  LDG.E.64 R4, desc[UR36][R2.64] ;  /* 0x0000002402047981 */ /* 0x000ea2000c1e1b00 */
[----:B------:R-:W-:Y:S01]  /*0350*/  VIADD R0, R0, 0x1 ;  /* 0x0000000100007836 */ /* 0x000fe20000000000 */
[----:B--2---:R-:W-:Y:S02]  /*0360*/  IADD3 R4, P0, PT, R4, R7, RZ ;  /* 0x0000000704047210 */ /* 0x004fe40007f1e0ff */
[----:B------:R-:W-:Y:S02]  /*0370*/  IADD3 R7, P1, PT, R7, 0x8, RZ ;  /* 0x0000000807077810 */ /* 0x000fe40007f3e0ff */
[----:B------:R-:W-:Y:S02]  /*0380*/  IADD3.X R5, PT, PT, R5, R9, RZ, P0, !PT ;  /* 0x0000000905057210 */ /* 0x000fe400007fe4ff */
[----:B------:R-:W-:Y:S01]  /*0390*/  ISETP.NE.AND P0, PT, R0, RZ, PT ;  /* 0x000000ff0000720c */ /* 0x000fe20003f05270 */
[----:B------:R-:W-:Y:S02]  /*03a0*/  IMAD.X R9, RZ, RZ, R9, P1 ;  /* 0x000000ffff097224 */ /* 0x000fe400008e0609 */
[----:B------:R0:W-:Y:S10]  /*03b0*/  ST.E.64 desc[UR36][R4.64], RZ ;  /* 0x000000ff04007985 */ /* 0x0001f4000c101b24 */
[----:B0-----:R-:W-:Y:S05]  /*03c0*/  @P0 BRA `(.L_x_101) ;  /* 0xfffffffc00dc0947 */ /* 0x001fea000383ffff */
[----:B------:R-:W-:Y:S05]  /*03d0*/  EXIT ;  /* 0x000000000000794d */ /* 0x000fea0003800000 */
.L_x_102:
        /* <DEDUP_REMOVED lines=10> */
.L_x_108:


//--------------------- .nv.global.init           --------------------------
	.section	.nv.global.init,"aw",@progbits
	.align	4
.nv.global.init:
	.type		k1_gpu,@object
	.size		k1_gpu,(no_of_queries_in_warp - k1_gpu)
k1_gpu:
        /*0000*/ 	.byte	0x6c, 0x01, 0x00, 0x00
	.type		no_of_queries_in_warp,@object
	.size		no_of_queries_in_warp,(m_gpu - no_of_queries_in_warp)
no_of_queries_in_warp:
        /*0004*/ 	.byte	0x06, 0x00, 0x00, 0x00
	.type		m_gpu,@object
	.size		m_gpu,(nk_gpu - m_gpu)
m_gpu:
        /*0008*/ 	.byte	0x02, 0x00, 0x00, 0x00
	.type		nk_gpu,@object
	.size		nk_gpu,(GS - nk_gpu)
nk_gpu:
        /*000c*/ 	.byte	0x03, 0x00, 0x00, 0x00
	.type		GS,@object
	.size		GS,(k2_gpu - GS)
GS:
        /*0010*/ 	.byte	0x03, 0x00, 0x00, 0x00
	.type		k2_gpu,@object
	.size		k2_gpu,(fanout_gpu - k2_gpu)
k2_gpu:
        /*0014*/ 	.byte	0x79, 0x00, 0x00, 0x00
	.type		fanout_gpu,@object
	.size		fanout_gpu,($str$4 - fanout_gpu)
fanout_gpu:
        /*0018*/ 	.byte	0x08, 0x00, 0x00, 0x00
	.type		$str$4,@object
	.size		$str$4,($str$3 - $str$4)
$str$4:
        /*001c*/ 	.byte	0x0a, 0x00
	.type		$str$3,@object
	.size		$str$3,($str$24 - $str$3)
$str$3:
        /*001e*/ 	.byte	0x25, 0x64, 0x20, 0x00
	.type		$str$24,@object
	.size		$str$24,($str$8 - $str$24)
$str$24:
        /*0022*/ 	.byte	0x25, 0x64, 0x0a, 0x00
	.type		$str$8,@object
	.size		$str$8,($str$6 - $str$8)
$str$8:
        /*0026*/ 	.byte	0x63, 0x3a, 0x2d, 0x20, 0x0a, 0x00
	.type		$str$6,@object
	.size		$str$6,($str$11 - $str$6)
$str$6:
        /*002c*/ 	.byte	0x2a, 0x6c, 0x6c, 0x3a, 0x20, 0x25, 0x64, 0x0a, 0x00
	.type		$str$11,@object
	.size		$str$11,($str$7 - $str$11)
$str$11:
        /*0035*/ 	.byte	0x49, 0x6e, 0x20, 0x69, 0x3a, 0x20, 0x25, 0x64, 0x0a, 0x00
	.type		$str$7,@object
	.size		$str$7,($str$25 - $str$7)
$str$7:
        /*003f*/ 	.byte	0x6e, 0x6b, 0x5f, 0x67, 0x70, 0x75, 0x3a, 0x20, 0x25, 0x64, 0x0a, 0x00
	.type		$str$25,@object
	.size		$str$25,($str$9 - $str$25)
$str$25:
        /*004b*/ 	.byte	0x6d, 0x61, 0x78, 0x5f, 0x63, 0x6f, 0x6d, 0x70, 0x3a, 0x20, 0x25, 0x64, 0x0a, 0x00
	.type		$str$9,@object
	.size		$str$9,($str$13 - $str$9)
$str$9:
        /*0059*/ 	.byte	0x69, 0x64, 0x3a, 0x20, 0x25, 0x64, 0x3b, 0x20, 0x69, 0x69, 0x3a, 0x20, 0x25, 0x64, 0x0a, 0x00
	.type		$str$13,@object
	.size		$str$13,($str$20 - $str$13)
$str$13:
        /*0069*/ 	.byte	0x6b, 0x65, 0x79, 0x5f, 0x61, 0x72, 0x72, 0x5b, 0x25, 0x64, 0x5d, 0x2d, 0x20, 0x25, 0x64, 0x20
        /*0079*/ 	.byte	0x00
	.type		$str$20,@object
	.size		$str$20,($str$10 - $str$20)
$str$20:
        /*007a*/ 	.byte	0x69, 0x64, 0x3a, 0x25, 0x64, 0x20, 0x3b, 0x6b, 0x65, 0x5f, 0x69, 0x64, 0x3a, 0x20, 0x25, 0x64
        /*008a*/ 	.byte	0x0a, 0x00
	.type		$str$10,@object
	.size		$str$10,($str - $str$10)
$str$10:
        /*008c*/ 	.byte	0x70, 0x72, 0x65, 0x66, 0x69, 0x78, 0x5f, 0x73, 0x75, 0x6d, 0x5f, 0x67, 0x70, 0x75, 0x3a, 0x20
        /*009c*/ 	.byte	0x0a, 0x00
	.type		$str,@object
	.size		$str,($str$23 - $str)
$str:
        /*009e*/ 	.byte	0x49, 0x6e, 0x20, 0x63, 0x70, 0x79, 0x5f, 0x6b, 0x65, 0x79, 0x2c, 0x20, 0x69, 0x3a, 0x20, 0x25
        /*00ae*/ 	.byte	0x64, 0x0a, 0x00
	.type		$str$23,@object
	.size		$str$23,($str$17 - $str$23)
$str$23:
        /*00b1*/ 	.byte	0x4e, 0x65, 0x78, 0x74, 0x20, 0x67, 0x6f, 0x69, 0x6e, 0x67, 0x20, 0x74, 0x6f, 0x20, 0x69, 0x3d
        /*00c1*/ 	.byte	0x25, 0x64, 0x0a, 0x00
	.type		$str$17,@object
	.size		$str$17,($str$19 - $str$17)
$str$17:
        /*00c5*/ 	.byte	0x69, 0x64, 0x3a, 0x20, 0x25, 0x64, 0x2c, 0x20, 0x6b, 0x3a, 0x25, 0x64, 0x2c, 0x20, 0x69, 0x69
        /*00d5*/ 	.byte	0x3a, 0x25, 0x64, 0x0a, 0x00
	.type		$str$19,@object
	.size		$str$19,($str$12 - $str$19)
$str$19:
        /*00da*/ 	.byte	0x49, 0x6e, 0x20, 0x69, 0x64, 0x3a, 0x25, 0x64, 0x20, 0x3b, 0x6b, 0x65, 0x5f, 0x69, 0x64, 0x3a
        /*00ea*/ 	.byte	0x20, 0x25, 0x64, 0x0a, 0x00
	.type		$str$12,@object
	.size		$str$12,($str$2 - $str$12)
$str$12:
        /*00ef*/ 	.byte	0x6b, 0x65, 0x79, 0x5f, 0x61, 0x72, 0x72, 0x20, 0x66, 0x6f, 0x72, 0x20, 0x69, 0x64, 0x3d, 0x25
        /*00ff*/ 	.byte	0x64, 0x3a, 0x20, 0x0a, 0x00
	.type		$str$2,@object
	.size		$str$2,($str$5 - $str$2)
$str$2:
        /*0104*/ 	.byte	0x6e, 0x6f, 0x64, 0x65, 0x73, 0x5f, 0x67, 0x70, 0x75, 0x5b, 0x25, 0x64, 0x5d, 0x2d, 0x3e, 0x6b
        /*0114*/ 	.byte	0x65, 0x79, 0x3a, 0x20, 0x0a, 0x00
	.type		$str$5,@object
	.size		$str$5,($str$1 - $str$5)
$str$5:
        /*011a*/ 	.byte	0x6e, 0x6f, 0x64, 0x65, 0x73, 0x5f, 0x67, 0x70, 0x75, 0x5b, 0x25, 0x64, 0x5d, 0x2d, 0x3e, 0x64
        /*012a*/ 	.byte	0x61, 0x74, 0x61, 0x3a, 0x20, 0x0a, 0x00
	.type		$str$1,@object
	.size		$str$1,($str$21 - $str$1)
$str$1:
        /*0131*/ 	.byte	0x49, 0x6e, 0x20, 0x70, 0x72, 0x69, 0x6e, 0x74, 0x28, 0x29, 0x2c, 0x20, 0x6b, 0x31, 0x5f, 0x67
        /*0141*/ 	.byte	0x70, 0x75, 0x3a, 0x20, 0x25, 0x64, 0x0a, 0x00
	.type		$str$21,@object
	.size		$str$21,($str$18 - $str$21)
$str$21:
        /*0149*/ 	.byte	0x71, 0x75, 0x65, 0x72, 0x79, 0x5f, 0x69, 0x6e, 0x64, 0x65, 0x78, 0x5f, 0x61, 0x72, 0x72, 0x5b
        /*0159*/ 	.byte	0x25, 0x64, 0x5d, 0x3d, 0x20, 0x25, 0x64, 0x0a, 0x00
	.type		$str$18,@object
	.size		$str$18,($str$15 - $str$18)
$str$18:
        /*0162*/ 	.byte	0x25, 0x64, 0x20, 0x61, 0x6e, 0x64, 0x20, 0x25, 0x64, 0x20, 0x61, 0x72, 0x65, 0x20, 0x45, 0x51
        /*0172*/ 	.byte	0x55, 0x41, 0x4c, 0x21, 0x21, 0x21, 0x21, 0x21, 0x0a, 0x00
	.type		$str$15,@object
	.size		$str$15,($str$16 - $str$15)
$str$15:
        /*017c*/ 	.byte	0x32, 0x6e, 0x64, 0x2d, 0x20, 0x69, 0x64, 0x3a, 0x20, 0x25, 0x64, 0x2c, 0x20, 0x6b, 0x65, 0x79
        /*018c*/ 	.byte	0x3a, 0x20, 0x25, 0x64, 0x2c, 0x20, 0x69, 0x69, 0x3a, 0x25, 0x64, 0x0a, 0x00
	.type		$str$16,@object
	.size		$str$16,($str$14 - $str$16)
$str$16:
        /*0199*/ 	.byte	0x33, 0x72, 0x64, 0x2d, 0x20, 0x69, 0x64, 0x3a, 0x20, 0x25, 0x64, 0x2c, 0x20, 0x6b, 0x65, 0x79
        /*01a9*/ 	.byte	0x3a, 0x20, 0x25, 0x64, 0x2c, 0x20, 0x69, 0x69, 0x3a, 0x25, 0x64, 0x0a, 0x00
	.type		$str$14,@object
	.size		$str$14,($str$22 - $str$14)
$str$14:
        /*01b6*/ 	.byte	0x31, 0x73, 0x74, 0x2d, 0x20, 0x69, 0x64, 0x3a, 0x20, 0x25, 0x64, 0x2c, 0x20, 0x6b, 0x65, 0x79
        /*01c6*/ 	.byte	0x3a, 0x20, 0x25, 0x64, 0x2c, 0x20, 0x69, 0x69, 0x3a, 0x25, 0x64, 0x0a, 0x00
	.type		$str$22,@object
	.size		$str$22,(.L_31 - $str$22)
$str$22:
        /*01d3*/ 	.byte	0x69, 0x3a, 0x20, 0x25, 0x64, 0x3b, 0x20, 0x69, 0x6e, 0x64, 0x3a, 0x20, 0x25, 0x64, 0x3b, 0x20
        /*01e3*/ 	.byte	0x70, 0x72, 0x65, 0x66, 0x69, 0x78, 0x5f, 0x73, 0x75, 0x6d, 0x5f, 0x67, 0x70, 0x75, 0x5b, 0x69
        /*01f3*/ 	.byte	0x5d, 0x3a, 0x20, 0x25, 0x64, 0x0a, 0x00
.L_31:


//--------------------- .nv.shared.reserved.0     --------------------------
	.section	.nv.shared.reserved.0,"aw",@nobits
	.weak		__nv_reservedSMEM_offset_0_alias
	.size		__nv_reservedSMEM_offset_0_alias, 0, 64
	.other		__nv_reservedSMEM_offset_0_alias,@"STO_CUDA_RESERVED_SHARED STV_DEFAULT"
__nv_reservedSMEM_offset_0_alias:
	.zero		0
	.zero		64


//--------------------- .nv.global                --------------------------
	.section	.nv.global,"aw",@nobits
	.align	8
.nv.global:
	.type		nodes_gpu,@object
	.size		nodes_gpu,(prefix_sum_gpu - nodes_gpu)
nodes_gpu:
	.zero		8
	.type		prefix_sum_gpu,@object
	.size		prefix_sum_gpu,(.L_8 - prefix_sum_gpu)
prefix_sum_gpu:
	.zero		8
.L_8:


//--------------------- .nv.constant0._Z13init_pref_sumPi --------------------------
	.section	.nv.constant0._Z13init_pref_sumPi,"a",@progbits
	.sectionflags	@""
	.align	4
.nv.constant0._Z13init_pref_sumPi:
	.zero		904


//--------------------- .nv.constant0._Z4srchPiS_S_S_S_S_ --------------------------
	.section	.nv.constant0._Z4srchPiS_S_S_S_S_,"a",@progbits
	.sectionflags	@""
	.align	4
.nv.constant0._Z4srchPiS_S_S_S_S_:
	.zero		944


//--------------------- .nv.constant0._Z5printv   --------------------------
	.section	.nv.constant0._Z5printv,"a",@progbits
	.sectionflags	@""
	.align	4
.nv.constant0._Z5printv:
	.zero		896


//--------------------- .nv.constant0._Z8cpy_dataPiS_S_ --------------------------
	.section	.nv.constant0._Z8cpy_dataPiS_S_,"a",@progbits
	.sectionflags	@""
	.align	4
.nv.constant0._Z8cpy_dataPiS_S_:
	.zero		920


//--------------------- .nv.constant0._Z7cpy_keyPiS_ --------------------------
	.section	.nv.constant0._Z7cpy_keyPiS_,"a",@progbits
	.sectionflags	@""
	.align	4
.nv.constant0._Z7cpy_keyPiS_:
	.zero		912


//--------------------- .nv.constant0._Z3iiiv     --------------------------
	.section	.nv.constant0._Z3iiiv,"a",@progbits
	.sectionflags	@""
	.align	4
.nv.constant0._Z3iiiv:
	.zero		896


//--------------------- SYMBOLS --------------------------

	.type		.nv.reservedSmem.offset0,@object
	.size		.nv.reservedSmem.offset0,0x4
	.type		malloc,@function
	.type		vprintf,@function
